//
// Generated by NVIDIA NVVM Compiler
//
// Compiler Build ID: CL-36424714
// Cuda compilation tools, release 13.0, V13.0.88
// Based on NVVM 20.0.0
//

.version 9.0
.target sm_100
.address_size 64

	// .globl	_Z4setVlPd

.visible .entry _Z4setVlPd(
	.param .u64 _Z4setVlPd_param_0,
	.param .u64 .ptr .align 1 _Z4setVlPd_param_1
)
{
	.reg .pred 	%p<8>;
	.reg .b32 	%r<10>;
	.reg .b64 	%rd<46>;
	.reg .b64 	%fd<11>;

	ld.param.u64 	%rd22, [_Z4setVlPd_param_0];
	ld.param.u64 	%rd23, [_Z4setVlPd_param_1];
	cvta.to.global.u64 	%rd1, %rd23;
	mov.u32 	%r1, %nctaid.x;
	mov.u32 	%r2, %ntid.x;
	mul.lo.s32 	%r3, %r1, %r2;
	cvt.u64.u32 	%rd2, %r3;
	mov.u32 	%r4, %ctaid.x;
	mov.u32 	%r5, %tid.x;
	mad.lo.s32 	%r6, %r2, %r4, %r5;
	cvt.u64.u32 	%rd44, %r6;
	setp.le.s64 	%p1, %rd22, %rd44;
	@%p1 bra 	$L__BB0_10;
	add.s64 	%rd24, %rd2, %rd44;
	max.u64 	%rd25, %rd22, %rd24;
	setp.lt.u64 	%p2, %rd24, %rd22;
	selp.u64 	%rd4, 1, 0, %p2;
	add.s64 	%rd26, %rd24, %rd4;
	sub.s64 	%rd5, %rd25, %rd26;
	and.b64  	%rd27, %rd5, -4294967296;
	setp.ne.s64 	%p3, %rd27, 0;
	@%p3 bra 	$L__BB0_3;
	cvt.u32.u64 	%r7, %rd2;
	cvt.u32.u64 	%r8, %rd5;
	div.u32 	%r9, %r8, %r7;
	cvt.u64.u32 	%rd40, %r9;
	bra.uni 	$L__BB0_4;
$L__BB0_3:
	div.u64 	%rd40, %rd5, %rd2;
$L__BB0_4:
	add.s64 	%rd9, %rd40, %rd4;
	and.b64  	%rd28, %rd9, 3;
	setp.eq.s64 	%p4, %rd28, 3;
	@%p4 bra 	$L__BB0_7;
	shl.b64 	%rd29, %rd44, 3;
	add.s64 	%rd42, %rd1, %rd29;
	shl.b64 	%rd11, %rd2, 3;
	add.s64 	%rd30, %rd9, 1;
	and.b64  	%rd41, %rd30, 3;
$L__BB0_6:
	.pragma "nounroll";
	cvt.rn.f64.u64 	%fd1, %rd44;
	mul.f64 	%fd2, %fd1, 0d3F50624DD2F1A9FC;
	st.global.f64 	[%rd42], %fd2;
	add.s64 	%rd44, %rd44, %rd2;
	add.s64 	%rd42, %rd42, %rd11;
	add.s64 	%rd41, %rd41, -1;
	setp.ne.s64 	%p5, %rd41, 0;
	@%p5 bra 	$L__BB0_6;
$L__BB0_7:
	setp.lt.u64 	%p6, %rd9, 3;
	@%p6 bra 	$L__BB0_10;
	shl.b64 	%rd34, %rd2, 3;
$L__BB0_9:
	cvt.rn.f64.u64 	%fd3, %rd44;
	mul.f64 	%fd4, %fd3, 0d3F50624DD2F1A9FC;
	shl.b64 	%rd31, %rd44, 3;
	add.s64 	%rd32, %rd1, %rd31;
	st.global.f64 	[%rd32], %fd4;
	add.s64 	%rd33, %rd44, %rd2;
	cvt.rn.f64.u64 	%fd5, %rd33;
	mul.f64 	%fd6, %fd5, 0d3F50624DD2F1A9FC;
	add.s64 	%rd35, %rd32, %rd34;
	st.global.f64 	[%rd35], %fd6;
	add.s64 	%rd36, %rd33, %rd2;
	cvt.rn.f64.u64 	%fd7, %rd36;
	mul.f64 	%fd8, %fd7, 0d3F50624DD2F1A9FC;
	add.s64 	%rd37, %rd35, %rd34;
	st.global.f64 	[%rd37], %fd8;
	add.s64 	%rd38, %rd36, %rd2;
	cvt.rn.f64.u64 	%fd9, %rd38;
	mul.f64 	%fd10, %fd9, 0d3F50624DD2F1A9FC;
	add.s64 	%rd39, %rd37, %rd34;
	st.global.f64 	[%rd39], %fd10;
	add.s64 	%rd44, %rd38, %rd2;
	setp.lt.s64 	%p7, %rd44, %rd22;
	@%p7 bra 	$L__BB0_9;
$L__BB0_10:
	ret;

}
	// .globl	_Z6gatherlPdS_Pj
.visible .entry _Z6gatherlPdS_Pj(
	.param .u64 _Z6gatherlPdS_Pj_param_0,
	.param .u64 .ptr .align 1 _Z6gatherlPdS_Pj_param_1,
	.param .u64 .ptr .align 1 _Z6gatherlPdS_Pj_param_2,
	.param .u64 .ptr .align 1 _Z6gatherlPdS_Pj_param_3
)
{
	.reg .pred 	%p<8>;
	.reg .b32 	%r<15>;
	.reg .b64 	%rd<70>;
	.reg .b64 	%fd<6>;

	ld.param.u64 	%rd28, [_Z6gatherlPdS_Pj_param_0];
	ld.param.u64 	%rd29, [_Z6gatherlPdS_Pj_param_1];
	ld.param.u64 	%rd30, [_Z6gatherlPdS_Pj_param_2];
	ld.param.u64 	%rd31, [_Z6gatherlPdS_Pj_param_3];
	cvta.to.global.u64 	%rd1, %rd29;
	cvta.to.global.u64 	%rd2, %rd30;
	cvta.to.global.u64 	%rd3, %rd31;
	mov.u32 	%r1, %ntid.x;
	mov.u32 	%r2, %ctaid.x;
	mov.u32 	%r3, %tid.x;
	mad.lo.s32 	%r4, %r1, %r2, %r3;
	cvt.u64.u32 	%rd68, %r4;
	setp.le.s64 	%p1, %rd28, %rd68;
	@%p1 bra 	$L__BB1_10;
	mov.u32 	%r5, %nctaid.x;
	mul.lo.s32 	%r6, %r5, %r1;
	cvt.s64.s32 	%rd5, %r6;
	add.s64 	%rd32, %rd5, %rd68;
	max.s64 	%rd33, %rd28, %rd32;
	setp.lt.s64 	%p2, %rd32, %rd28;
	selp.u64 	%rd6, 1, 0, %p2;
	add.s64 	%rd34, %rd32, %rd6;
	sub.s64 	%rd7, %rd33, %rd34;
	or.b64  	%rd35, %rd7, %rd5;
	and.b64  	%rd36, %rd35, -4294967296;
	setp.ne.s64 	%p3, %rd36, 0;
	@%p3 bra 	$L__BB1_3;
	cvt.u32.u64 	%r7, %rd5;
	cvt.u32.u64 	%r8, %rd7;
	div.u32 	%r9, %r8, %r7;
	cvt.u64.u32 	%rd63, %r9;
	bra.uni 	$L__BB1_4;
$L__BB1_3:
	div.u64 	%rd63, %rd7, %rd5;
$L__BB1_4:
	add.s64 	%rd11, %rd63, %rd6;
	and.b64  	%rd37, %rd11, 3;
	setp.eq.s64 	%p4, %rd37, 3;
	@%p4 bra 	$L__BB1_7;
	shl.b64 	%rd38, %rd68, 3;
	add.s64 	%rd66, %rd1, %rd38;
	shl.b64 	%rd13, %rd5, 3;
	shl.b64 	%rd39, %rd68, 2;
	add.s64 	%rd65, %rd3, %rd39;
	shl.b64 	%rd15, %rd5, 2;
	add.s64 	%rd40, %rd11, 1;
	and.b64  	%rd64, %rd40, 3;
$L__BB1_6:
	.pragma "nounroll";
	ld.global.u32 	%r10, [%rd65];
	mul.wide.u32 	%rd41, %r10, 8;
	add.s64 	%rd42, %rd2, %rd41;
	ld.global.f64 	%fd1, [%rd42];
	st.global.f64 	[%rd66], %fd1;
	add.s64 	%rd68, %rd68, %rd5;
	add.s64 	%rd66, %rd66, %rd13;
	add.s64 	%rd65, %rd65, %rd15;
	add.s64 	%rd64, %rd64, -1;
	setp.ne.s64 	%p5, %rd64, 0;
	@%p5 bra 	$L__BB1_6;
$L__BB1_7:
	setp.lt.u64 	%p6, %rd11, 3;
	@%p6 bra 	$L__BB1_10;
	shl.b64 	%rd49, %rd5, 2;
	shl.b64 	%rd53, %rd5, 3;
$L__BB1_9:
	shl.b64 	%rd43, %rd68, 2;
	add.s64 	%rd44, %rd3, %rd43;
	ld.global.u32 	%r11, [%rd44];
	mul.wide.u32 	%rd45, %r11, 8;
	add.s64 	%rd46, %rd2, %rd45;
	ld.global.f64 	%fd2, [%rd46];
	shl.b64 	%rd47, %rd68, 3;
	add.s64 	%rd48, %rd1, %rd47;
	st.global.f64 	[%rd48], %fd2;
	add.s64 	%rd50, %rd44, %rd49;
	ld.global.u32 	%r12, [%rd50];
	mul.wide.u32 	%rd51, %r12, 8;
	add.s64 	%rd52, %rd2, %rd51;
	ld.global.f64 	%fd3, [%rd52];
	add.s64 	%rd54, %rd48, %rd53;
	st.global.f64 	[%rd54], %fd3;
	add.s64 	%rd55, %rd50, %rd49;
	ld.global.u32 	%r13, [%rd55];
	mul.wide.u32 	%rd56, %r13, 8;
	add.s64 	%rd57, %rd2, %rd56;
	ld.global.f64 	%fd4, [%rd57];
	add.s64 	%rd58, %rd54, %rd53;
	st.global.f64 	[%rd58], %fd4;
	add.s64 	%rd59, %rd55, %rd49;
	ld.global.u32 	%r14, [%rd59];
	mul.wide.u32 	%rd60, %r14, 8;
	add.s64 	%rd61, %rd2, %rd60;
	ld.global.f64 	%fd5, [%rd61];
	add.s64 	%rd62, %rd58, %rd53;
	st.global.f64 	[%rd62], %fd5;
	add.s64 	%rd68, %rd49, %rd68;
	setp.lt.s64 	%p7, %rd68, %rd28;
	@%p7 bra 	$L__BB1_9;
$L__BB1_10:
	ret;

}
	// .globl	_Z7scatterlPdS_Pj
.visible .entry _Z7scatterlPdS_Pj(
	.param .u64 _Z7scatterlPdS_Pj_param_0,
	.param .u64 .ptr .align 1 _Z7scatterlPdS_Pj_param_1,
	.param .u64 .ptr .align 1 _Z7scatterlPdS_Pj_param_2,
	.param .u64 .ptr .align 1 _Z7scatterlPdS_Pj_param_3
)
{
	.reg .pred 	%p<8>;
	.reg .b32 	%r<15>;
	.reg .b64 	%rd<70>;
	.reg .b64 	%fd<6>;

	ld.param.u64 	%rd28, [_Z7scatterlPdS_Pj_param_0];
	ld.param.u64 	%rd29, [_Z7scatterlPdS_Pj_param_1];
	ld.param.u64 	%rd30, [_Z7scatterlPdS_Pj_param_2];
	ld.param.u64 	%rd31, [_Z7scatterlPdS_Pj_param_3];
	cvta.to.global.u64 	%rd1, %rd29;
	cvta.to.global.u64 	%rd2, %rd31;
	cvta.to.global.u64 	%rd3, %rd30;
	mov.u32 	%r1, %ntid.x;
	mov.u32 	%r2, %ctaid.x;
	mov.u32 	%r3, %tid.x;
	mad.lo.s32 	%r4, %r1, %r2, %r3;
	cvt.u64.u32 	%rd68, %r4;
	setp.le.s64 	%p1, %rd28, %rd68;
	@%p1 bra 	$L__BB2_10;
	mov.u32 	%r5, %nctaid.x;
	mul.lo.s32 	%r6, %r5, %r1;
	cvt.s64.s32 	%rd5, %r6;
	add.s64 	%rd32, %rd5, %rd68;
	max.s64 	%rd33, %rd28, %rd32;
	setp.lt.s64 	%p2, %rd32, %rd28;
	selp.u64 	%rd6, 1, 0, %p2;
	add.s64 	%rd34, %rd32, %rd6;
	sub.s64 	%rd7, %rd33, %rd34;
	or.b64  	%rd35, %rd7, %rd5;
	and.b64  	%rd36, %rd35, -4294967296;
	setp.ne.s64 	%p3, %rd36, 0;
	@%p3 bra 	$L__BB2_3;
	cvt.u32.u64 	%r7, %rd5;
	cvt.u32.u64 	%r8, %rd7;
	div.u32 	%r9, %r8, %r7;
	cvt.u64.u32 	%rd63, %r9;
	bra.uni 	$L__BB2_4;
$L__BB2_3:
	div.u64 	%rd63, %rd7, %rd5;
$L__BB2_4:
	add.s64 	%rd11, %rd63, %rd6;
	and.b64  	%rd37, %rd11, 3;
	setp.eq.s64 	%p4, %rd37, 3;
	@%p4 bra 	$L__BB2_7;
	shl.b64 	%rd38, %rd68, 2;
	add.s64 	%rd66, %rd2, %rd38;
	shl.b64 	%rd13, %rd5, 2;
	shl.b64 	%rd39, %rd68, 3;
	add.s64 	%rd65, %rd3, %rd39;
	shl.b64 	%rd15, %rd5, 3;
	add.s64 	%rd40, %rd11, 1;
	and.b64  	%rd64, %rd40, 3;
$L__BB2_6:
	.pragma "nounroll";
	ld.global.f64 	%fd1, [%rd65];
	ld.global.u32 	%r10, [%rd66];
	mul.wide.u32 	%rd41, %r10, 8;
	add.s64 	%rd42, %rd1, %rd41;
	st.global.f64 	[%rd42], %fd1;
	add.s64 	%rd68, %rd68, %rd5;
	add.s64 	%rd66, %rd66, %rd13;
	add.s64 	%rd65, %rd65, %rd15;
	add.s64 	%rd64, %rd64, -1;
	setp.ne.s64 	%p5, %rd64, 0;
	@%p5 bra 	$L__BB2_6;
$L__BB2_7:
	setp.lt.u64 	%p6, %rd11, 3;
	@%p6 bra 	$L__BB2_10;
	shl.b64 	%rd49, %rd5, 3;
	shl.b64 	%rd51, %rd5, 2;
$L__BB2_9:
	shl.b64 	%rd43, %rd68, 3;
	add.s64 	%rd44, %rd3, %rd43;
	ld.global.f64 	%fd2, [%rd44];
	shl.b64 	%rd45, %rd68, 2;
	add.s64 	%rd46, %rd2, %rd45;
	ld.global.u32 	%r11, [%rd46];
	mul.wide.u32 	%rd47, %r11, 8;
	add.s64 	%rd48, %rd1, %rd47;
	st.global.f64 	[%rd48], %fd2;
	add.s64 	%rd50, %rd44, %rd49;
	ld.global.f64 	%fd3, [%rd50];
	add.s64 	%rd52, %rd46, %rd51;
	ld.global.u32 	%r12, [%rd52];
	mul.wide.u32 	%rd53, %r12, 8;
	add.s64 	%rd54, %rd1, %rd53;
	st.global.f64 	[%rd54], %fd3;
	add.s64 	%rd55, %rd50, %rd49;
	ld.global.f64 	%fd4, [%rd55];
	add.s64 	%rd56, %rd52, %rd51;
	ld.global.u32 	%r13, [%rd56];
	mul.wide.u32 	%rd57, %r13, 8;
	add.s64 	%rd58, %rd1, %rd57;
	st.global.f64 	[%rd58], %fd4;
	add.s64 	%rd59, %rd55, %rd49;
	ld.global.f64 	%fd5, [%rd59];
	add.s64 	%rd60, %rd56, %rd51;
	ld.global.u32 	%r14, [%rd60];
	mul.wide.u32 	%rd61, %r14, 8;
	add.s64 	%rd62, %rd1, %rd61;
	st.global.f64 	[%rd62], %fd5;
	add.s64 	%rd68, %rd51, %rd68;
	setp.lt.s64 	%p7, %rd68, %rd28;
	@%p7 bra 	$L__BB2_9;
$L__BB2_10:
	ret;

}


// ===== COMPILED SASS (sm_100) =====

	.target	sm_100

	.elftype	@"ET_EXEC"


//--------------------- .note.nv.tkinfo           --------------------------
	.section	.note.nv.tkinfo,"",@"SHT_NOTE"
	.sectionflags	@"SHF_NOTE_NV_TKINFO"
	.tkinfo
        /*0018*/ 	.word	0x00000002
        /*0030*/ 	.string	""
        /*0030*/ 	.string	"ptxas"
        /*0030*/ 	.string	"Cuda compilation tools, release 13.0, V13.0.88"
        /*0030*/ 	.string	"Build cuda_13.0.r13.0/compiler.36424714_0"
        /*0030*/ 	.string	"-arch sm_100 -m 64 "



//--------------------- .note.nv.cuinfo           --------------------------
	.section	.note.nv.cuinfo,"",@"SHT_NOTE"
	.sectionflags	@"SHF_NOTE_NV_CUINFO"
        /*0018*/ 	.short	0x0002
        /*001a*/ 	.short	0x0064
        /*001c*/ 	.short	0x0082
	.zero		2


//--------------------- .nv.info                  --------------------------
	.section	.nv.info,"",@"SHT_CUDA_INFO"
	.align	4


	//----- nvinfo : EIATTR_REGCOUNT
	.align		4
        /*0000*/ 	.byte	0x04, 0x2f
        /*0002*/ 	.short	(.L_1 - .L_0)
	.align		4
.L_0:
        /*0004*/ 	.word	index@(_Z4setVlPd)
        /*0008*/ 	.word	0x0000001c


	//----- nvinfo : EIATTR_FRAME_SIZE
	.align		4
.L_1:
        /*000c*/ 	.byte	0x04, 0x11
        /*000e*/ 	.short	(.L_3 - .L_2)
	.align		4
.L_2:
        /*0010*/ 	.word	index@($__internal_2_$__cuda_sm20_div_u64)
        /*0014*/ 	.word	0x00000000


	//----- nvinfo : EIATTR_FRAME_SIZE
	.align		4
.L_3:
        /*0018*/ 	.byte	0x04, 0x11
        /*001a*/ 	.short	(.L_5 - .L_4)
	.align		4
.L_4:
        /*001c*/ 	.word	index@(_Z4setVlPd)
        /*0020*/ 	.word	0x00000000


	//----- nvinfo : EIATTR_REGCOUNT
	.align		4
.L_5:
        /*0024*/ 	.byte	0x04, 0x2f
        /*0026*/ 	.short	(.L_7 - .L_6)
	.align		4
.L_6:
        /*0028*/ 	.word	index@(_Z6gatherlPdS_Pj)
        /*002c*/ 	.word	0x0000001a


	//----- nvinfo : EIATTR_FRAME_SIZE
	.align		4
.L_7:
        /*0030*/ 	.byte	0x04, 0x11
        /*0032*/ 	.short	(.L_9 - .L_8)
	.align		4
.L_8:
        /*0034*/ 	.word	index@($__internal_1_$__cuda_sm20_div_u64)
        /*0038*/ 	.word	0x00000000


	//----- nvinfo : EIATTR_FRAME_SIZE
	.align		4
.L_9:
        /*003c*/ 	.byte	0x04, 0x11
        /*003e*/ 	.short	(.L_11 - .L_10)
	.align		4
.L_10:
        /*0040*/ 	.word	index@(_Z6gatherlPdS_Pj)
        /*0044*/ 	.word	0x00000000


	//----- nvinfo : EIATTR_REGCOUNT
	.align		4
.L_11:
        /*0048*/ 	.byte	0x04, 0x2f
        /*004a*/ 	.short	(.L_13 - .L_12)
	.align		4
.L_12:
        /*004c*/ 	.word	index@(_Z7scatterlPdS_Pj)
        /*0050*/ 	.word	0x0000001e


	//----- nvinfo : EIATTR_FRAME_SIZE
	.align		4
.L_13:
        /*0054*/ 	.byte	0x04, 0x11
        /*0056*/ 	.short	(.L_15 - .L_14)
	.align		4
.L_14:
        /*0058*/ 	.word	index@($__internal_0_$__cuda_sm20_div_u64)
        /*005c*/ 	.word	0x00000000


	//----- nvinfo : EIATTR_FRAME_SIZE
	.align		4
.L_15:
        /*0060*/ 	.byte	0x04, 0x11
        /*0062*/ 	.short	(.L_17 - .L_16)
	.align		4
.L_16:
        /*0064*/ 	.word	index@(_Z7scatterlPdS_Pj)
        /*0068*/ 	.word	0x00000000


	//----- nvinfo : EIATTR_MIN_STACK_SIZE
	.align		4
.L_17:
        /*006c*/ 	.byte	0x04, 0x12
        /*006e*/ 	.short	(.L_19 - .L_18)
	.align		4
.L_18:
        /*0070*/ 	.word	index@(_Z7scatterlPdS_Pj)
        /*0074*/ 	.word	0x00000000


	//----- nvinfo : EIATTR_MIN_STACK_SIZE
	.align		4
.L_19:
        /*0078*/ 	.byte	0x04, 0x12
        /*007a*/ 	.short	(.L_21 - .L_20)
	.align		4
.L_20:
        /*007c*/ 	.word	index@(_Z6gatherlPdS_Pj)
        /*0080*/ 	.word	0x00000000


	//----- nvinfo : EIATTR_MIN_STACK_SIZE
	.align		4
.L_21:
        /*0084*/ 	.byte	0x04, 0x12
        /*0086*/ 	.short	(.L_23 - .L_22)
	.align		4
.L_22:
        /*0088*/ 	.word	index@(_Z4setVlPd)
        /*008c*/ 	.word	0x00000000
.L_23:


//--------------------- .nv.compat                --------------------------
	.section	.nv.compat,"",@"SHT_CUDA_COMPAT_INFO"
	.align	4
        /*0000*/ 	.byte	0x02, 0x09, 0x00, 0x00, 0x02, 0x02, 0x01, 0x00, 0x02, 0x05, 0x05, 0x00, 0x03, 0x07, 0x01, 0x01
        /*0010*/ 	.byte	0x02, 0x03, 0x00, 0x00, 0x02, 0x06, 0x01, 0x00, 0x04, 0x0b, 0x08, 0x00, 0x01, 0x00, 0x00, 0x00
        /*0020*/ 	.byte	0x00, 0x00, 0x00, 0x00


//--------------------- .nv.info._Z7scatterlPdS_Pj --------------------------
	.section	.nv.info._Z7scatterlPdS_Pj,"",@"SHT_CUDA_INFO"
	.sectionflags	@""
	.align	4


	//----- nvinfo : EIATTR_CUDA_API_VERSION
	.align		4
        /*0000*/ 	.byte	0x04, 0x37
        /*0002*/ 	.short	(.L_25 - .L_24)
.L_24:
        /*0004*/ 	.word	0x00000082


	//----- nvinfo : EIATTR_KPARAM_INFO
	.align		4
.L_25:
        /*0008*/ 	.byte	0x04, 0x17
        /*000a*/ 	.short	(.L_27 - .L_26)
.L_26:
        /*000c*/ 	.word	0x00000000
        /*0010*/ 	.short	0x0003
        /*0012*/ 	.short	0x0018
        /*0014*/ 	.byte	0x00, 0xf5, 0x21, 0x00


	//----- nvinfo : EIATTR_KPARAM_INFO
	.align		4
.L_27:
        /*0018*/ 	.byte	0x04, 0x17
        /*001a*/ 	.short	(.L_29 - .L_28)
.L_28:
        /*001c*/ 	.word	0x00000000
        /*0020*/ 	.short	0x0002
        /*0022*/ 	.short	0x0010
        /*0024*/ 	.byte	0x00, 0xf5, 0x21, 0x00


	//----- nvinfo : EIATTR_KPARAM_INFO
	.align		4
.L_29:
        /*0028*/ 	.byte	0x04, 0x17
        /*002a*/ 	.short	(.L_31 - .L_30)
.L_30:
        /*002c*/ 	.word	0x00000000
        /*0030*/ 	.short	0x0001
        /*0032*/ 	.short	0x0008
        /*0034*/ 	.byte	0x00, 0xf5, 0x21, 0x00


	//----- nvinfo : EIATTR_KPARAM_INFO
	.align		4
.L_31:
        /*0038*/ 	.byte	0x04, 0x17
        /*003a*/ 	.short	(.L_33 - .L_32)
.L_32:
        /*003c*/ 	.word	0x00000000
        /*0040*/ 	.short	0x0000
        /*0042*/ 	.short	0x0000
        /*0044*/ 	.byte	0x00, 0xf0, 0x21, 0x00


	//----- nvinfo : EIATTR_SPARSE_MMA_MASK
	.align		4
.L_33:
        /*0048*/ 	.byte	0x03, 0x50
        /*004a*/ 	.short	0x0000


	//----- nvinfo : EIATTR_MAXREG_COUNT
	.align		4
        /*004c*/ 	.byte	0x03, 0x1b
        /*004e*/ 	.short	0x00ff


	//----- nvinfo : EIATTR_MERCURY_ISA_VERSION
	.align		4
        /*0050*/ 	.byte	0x03, 0x5f
        /*0052*/ 	.short	0x0101


	//----- nvinfo : EIATTR_VRC_CTA_INIT_COUNT
	.align		4
        /*0054*/ 	.byte	0x02, 0x4a
	.zero		1
	.zero		1


	//----- nvinfo : EIATTR_EXIT_INSTR_OFFSETS
	.align		4
        /*0058*/ 	.byte	0x04, 0x1c
        /*005a*/ 	.short	(.L_35 - .L_34)


	//   ....[0]....
.L_34:
        /*005c*/ 	.word	0x00000080


	//   ....[1]....
        /*0060*/ 	.word	0x000005b0


	//   ....[2]....
        /*0064*/ 	.word	0x00000880


	//----- nvinfo : EIATTR_CRS_STACK_SIZE
	.align		4
.L_35:
        /*0068*/ 	.byte	0x04, 0x1e
        /*006a*/ 	.short	(.L_37 - .L_36)
.L_36:
        /*006c*/ 	.word	0x00000000


	//----- nvinfo : EIATTR_CBANK_PARAM_SIZE
	.align		4
.L_37:
        /*0070*/ 	.byte	0x03, 0x19
        /*0072*/ 	.short	0x0020


	//----- nvinfo : EIATTR_PARAM_CBANK
	.align		4
        /*0074*/ 	.byte	0x04, 0x0a
        /*0076*/ 	.short	(.L_39 - .L_38)
	.align		4
.L_38:
        /*0078*/ 	.word	index@(.nv.constant0._Z7scatterlPdS_Pj)
        /*007c*/ 	.short	0x0380
        /*007e*/ 	.short	0x0020


	//----- nvinfo : EIATTR_SW_WAR
	.align		4
.L_39:
        /*0080*/ 	.byte	0x04, 0x36
        /*0082*/ 	.short	(.L_41 - .L_40)
.L_40:
        /*0084*/ 	.word	0x00000008
.L_41:


//--------------------- .nv.info._Z6gatherlPdS_Pj --------------------------
	.section	.nv.info._Z6gatherlPdS_Pj,"",@"SHT_CUDA_INFO"
	.sectionflags	@""
	.align	4


	//----- nvinfo : EIATTR_CUDA_API_VERSION
	.align		4
        /*0000*/ 	.byte	0x04, 0x37
        /*0002*/ 	.short	(.L_43 - .L_42)
.L_42:
        /*0004*/ 	.word	0x00000082


	//----- nvinfo : EIATTR_KPARAM_INFO
	.align		4
.L_43:
        /*0008*/ 	.byte	0x04, 0x17
        /*000a*/ 	.short	(.L_45 - .L_44)
.L_44:
        /*000c*/ 	.word	0x00000000
        /*0010*/ 	.short	0x0003
        /*0012*/ 	.short	0x0018
        /*0014*/ 	.byte	0x00, 0xf5, 0x21, 0x00


	//----- nvinfo : EIATTR_KPARAM_INFO
	.align		4
.L_45:
        /*0018*/ 	.byte	0x04, 0x17
        /*001a*/ 	.short	(.L_47 - .L_46)
.L_46:
        /*001c*/ 	.word	0x00000000
        /*0020*/ 	.short	0x0002
        /*0022*/ 	.short	0x0010
        /*0024*/ 	.byte	0x00, 0xf5, 0x21, 0x00


	//----- nvinfo : EIATTR_KPARAM_INFO
	.align		4
.L_47:
        /*0028*/ 	.byte	0x04, 0x17
        /*002a*/ 	.short	(.L_49 - .L_48)
.L_48:
        /*002c*/ 	.word	0x00000000
        /*0030*/ 	.short	0x0001
        /*0032*/ 	.short	0x0008
        /*0034*/ 	.byte	0x00, 0xf5, 0x21, 0x00


	//----- nvinfo : EIATTR_KPARAM_INFO
	.align		4
.L_49:
        /*0038*/ 	.byte	0x04, 0x17
        /*003a*/ 	.short	(.L_51 - .L_50)
.L_50:
        /*003c*/ 	.word	0x00000000
        /*0040*/ 	.short	0x0000
        /*0042*/ 	.short	0x0000
        /*0044*/ 	.byte	0x00, 0xf0, 0x21, 0x00


	//----- nvinfo : EIATTR_SPARSE_MMA_MASK
	.align		4
.L_51:
        /*0048*/ 	.byte	0x03, 0x50
        /*004a*/ 	.short	0x0000


	//----- nvinfo : EIATTR_MAXREG_COUNT
	.align		4
        /*004c*/ 	.byte	0x03, 0x1b
        /*004e*/ 	.short	0x00ff


	//----- nvinfo : EIATTR_MERCURY_ISA_VERSION
	.align		4
        /*0050*/ 	.byte	0x03, 0x5f
        /*0052*/ 	.short	0x0101


	//----- nvinfo : EIATTR_VRC_CTA_INIT_COUNT
	.align		4
        /*0054*/ 	.byte	0x02, 0x4a
	.zero		1
	.zero		1


	//----- nvinfo : EIATTR_EXIT_INSTR_OFFSETS
	.align		4
        /*0058*/ 	.byte	0x04, 0x1c
        /*005a*/ 	.short	(.L_53 - .L_52)


	//   ....[0]....
.L_52:
        /*005c*/ 	.word	0x00000080


	//   ....[1]....
        /*0060*/ 	.word	0x000005f0


	//   ....[2]....
        /*0064*/ 	.word	0x000008c0


	//----- nvinfo : EIATTR_CRS_STACK_SIZE
	.align		4
.L_53:
        /*0068*/ 	.byte	0x04, 0x1e
        /*006a*/ 	.short	(.L_55 - .L_54)
.L_54:
        /*006c*/ 	.word	0x00000000


	//----- nvinfo : EIATTR_CBANK_PARAM_SIZE
	.align		4
.L_55:
        /*0070*/ 	.byte	0x03, 0x19
        /*0072*/ 	.short	0x0020


	//----- nvinfo : EIATTR_PARAM_CBANK
	.align		4
        /*0074*/ 	.byte	0x04, 0x0a
        /*0076*/ 	.short	(.L_57 - .L_56)
	.align		4
.L_56:
        /*0078*/ 	.word	index@(.nv.constant0._Z6gatherlPdS_Pj)
        /*007c*/ 	.short	0x0380
        /*007e*/ 	.short	0x0020


	//----- nvinfo : EIATTR_SW_WAR
	.align		4
.L_57:
        /*0080*/ 	.byte	0x04, 0x36
        /*0082*/ 	.short	(.L_59 - .L_58)
.L_58:
        /*0084*/ 	.word	0x00000008
.L_59:


//--------------------- .nv.info._Z4setVlPd       --------------------------
	.section	.nv.info._Z4setVlPd,"",@"SHT_CUDA_INFO"
	.sectionflags	@""
	.align	4


	//----- nvinfo : EIATTR_CUDA_API_VERSION
	.align		4
        /*0000*/ 	.byte	0x04, 0x37
        /*0002*/ 	.short	(.L_61 - .L_60)
.L_60:
        /*0004*/ 	.word	0x00000082


	//----- nvinfo : EIATTR_KPARAM_INFO
	.align		4
.L_61:
        /*0008*/ 	.byte	0x04, 0x17
        /*000a*/ 	.short	(.L_63 - .L_62)
.L_62:
        /*000c*/ 	.word	0x00000000
        /*0010*/ 	.short	0x0001
        /*0012*/ 	.short	0x0008
        /*0014*/ 	.byte	0x00, 0xf5, 0x21, 0x00


	//----- nvinfo : EIATTR_KPARAM_INFO
	.align		4
.L_63:
        /*0018*/ 	.byte	0x04, 0x17
        /*001a*/ 	.short	(.L_65 - .L_64)
.L_64:
        /*001c*/ 	.word	0x00000000
        /*0020*/ 	.short	0x0000
        /*0022*/ 	.short	0x0000
        /*0024*/ 	.byte	0x00, 0xf0, 0x21, 0x00


	//----- nvinfo : EIATTR_SPARSE_MMA_MASK
	.align		4
.L_65:
        /*0028*/ 	.byte	0x03, 0x50
        /*002a*/ 	.short	0x0000


	//----- nvinfo : EIATTR_MAXREG_COUNT
	.align		4
        /*002c*/ 	.byte	0x03, 0x1b
        /*002e*/ 	.short	0x00ff


	//----- nvinfo : EIATTR_MERCURY_ISA_VERSION
	.align		4
        /*0030*/ 	.byte	0x03, 0x5f
        /*0032*/ 	.short	0x0101


	//----- nvinfo : EIATTR_VRC_CTA_INIT_COUNT
	.align		4
        /*0034*/ 	.byte	0x02, 0x4a
	.zero		1
	.zero		1


	//----- nvinfo : EIATTR_EXIT_INSTR_OFFSETS
	.align		4
        /*0038*/ 	.byte	0x04, 0x1c
        /*003a*/ 	.short	(.L_67 - .L_66)


	//   ....[0]....
.L_66:
        /*003c*/ 	.word	0x000000a0


	//   ....[1]....
        /*0040*/ 	.word	0x00000560


	//   ....[2]....
        /*0044*/ 	.word	0x000007d0


	//----- nvinfo : EIATTR_CRS_STACK_SIZE
	.align		4
.L_67:
        /*0048*/ 	.byte	0x04, 0x1e
        /*004a*/ 	.short	(.L_69 - .L_68)
.L_68:
        /*004c*/ 	.word	0x00000000


	//----- nvinfo : EIATTR_CBANK_PARAM_SIZE
	.align		4
.L_69:
        /*0050*/ 	.byte	0x03, 0x19
        /*0052*/ 	.short	0x0010


	//----- nvinfo : EIATTR_PARAM_CBANK
	.align		4
        /*0054*/ 	.byte	0x04, 0x0a
        /*0056*/ 	.short	(.L_71 - .L_70)
	.align		4
.L_70:
        /*0058*/ 	.word	index@(.nv.constant0._Z4setVlPd)
        /*005c*/ 	.short	0x0380
        /*005e*/ 	.short	0x0010


	//----- nvinfo : EIATTR_SW_WAR
	.align		4
.L_71:
        /*0060*/ 	.byte	0x04, 0x36
        /*0062*/ 	.short	(.L_73 - .L_72)
.L_72:
        /*0064*/ 	.word	0x00000008
.L_73:


//--------------------- .nv.callgraph             --------------------------
	.section	.nv.callgraph,"",@"SHT_CUDA_CALLGRAPH"
	.align	4
	.sectionentsize	8
	.align		4
        /*0000*/ 	.word	0x00000000
	.align		4
        /*0004*/ 	.word	0xffffffff
	.align		4
        /*0008*/ 	.word	0x00000000
	.align		4
        /*000c*/ 	.word	0xfffffffe
	.align		4
        /*0010*/ 	.word	0x00000000
	.align		4
        /*0014*/ 	.word	0xfffffffd
	.align		4
        /*0018*/ 	.word	0x00000000
	.align		4
        /*001c*/ 	.word	0xfffffffc


//--------------------- .text._Z7scatterlPdS_Pj   --------------------------
	.section	.text._Z7scatterlPdS_Pj,"ax",@progbits
	.align	128
        .global         _Z7scatterlPdS_Pj
        .type           _Z7scatterlPdS_Pj,@function
        .size           _Z7scatterlPdS_Pj,(.L_x_24 - _Z7scatterlPdS_Pj)
        .other          _Z7scatterlPdS_Pj,@"STO_CUDA_ENTRY STV_DEFAULT"
_Z7scatterlPdS_Pj:
.text._Z7scatterlPdS_Pj:
[----:B------:R-:W-:Y:S01]  /*0000*/  LDC R1, c[0x0][0x37c] ;  /* 0x0000df00ff017b82 */ /* 0x000fe20000000800 */
[----:B------:R-:W0:Y:S01]  /*0010*/  S2R R3, SR_CTAID.X ;  /* 0x0000000000037919 */ /* 0x000e220000002500 */
[----:B------:R-:W0:Y:S01]  /*0020*/  LDCU UR4, c[0x0][0x360] ;  /* 0x00006c00ff0477ac */ /* 0x000e220008000800 */
[----:B------:R-:W0:Y:S01]  /*0030*/  S2R R0, SR_TID.X ;  /* 0x0000000000007919 */ /* 0x000e220000002100 */
[----:B------:R-:W1:Y:S01]  /*0040*/  LDCU.64 UR6, c[0x0][0x380] ;  /* 0x00007000ff0677ac */ /* 0x000e620008000a00 */
[----:B0-----:R-:W-:-:S05]  /*0050*/  IMAD R3, R3, UR4, R0 ;  /* 0x0000000403037c24 */ /* 0x001fca000f8e0200 */
[----:B-1----:R-:W-:-:S04]  /*0060*/  ISETP.GE.U32.AND P0, PT, R3, UR6, PT ;  /* 0x0000000603007c0c */ /* 0x002fc8000bf06070 */
[----:B------:R-:W-:-:S13]  /*0070*/  ISETP.GE.AND.EX P0, PT, RZ, UR7, PT, P0 ;  /* 0x00000007ff007c0c */ /* 0x000fda000bf06300 */
[----:B------:R-:W-:Y:S05]  /*0080*/  @P0 EXIT ;  /* 0x000000000000094d */ /* 0x000fea0003800000 */
[----:B------:R-:W0:Y:S01]  /*0090*/  LDC R6, c[0x0][0x370] ;  /* 0x0000dc00ff067b82 */ /* 0x000e220000000800 */
[----:B------:R-:W-:Y:S01]  /*00a0*/  IMAD.MOV.U32 R0, RZ, RZ, RZ ;  /* 0x000000ffff007224 */ /* 0x000fe200078e00ff */
[----:B------:R-:W-:Y:S01]  /*00b0*/  BSSY.RECONVERGENT B0, `(.L_x_0) ;  /* 0x0000027000007945 */ /* 0x000fe20003800200 */
[----:B0-----:R-:W-:-:S05]  /*00c0*/  IMAD R6, R6, UR4, RZ ;  /* 0x0000000406067c24 */ /* 0x001fca000f8e02ff */
[----:B------:R-:W-:Y:S02]  /*00d0*/  IADD3 R8, P0, PT, R6, R3, RZ ;  /* 0x0000000306087210 */ /* 0x000fe40007f1e0ff */
[----:B------:R-:W-:Y:S02]  /*00e0*/  SHF.R.S32.HI R7, RZ, 0x1f, R6 ;  /* 0x0000001fff077819 */ /* 0x000fe40000011406 */
[----:B------:R-:W-:-:S03]  /*00f0*/  ISETP.GT.U32.AND P1, PT, R8, UR6, PT ;  /* 0x0000000608007c0c */ /* 0x000fc6000bf24070 */
[----:B------:R-:W-:Y:S01]  /*0100*/  IMAD.X R9, R7, 0x1, R0, P0 ;  /* 0x0000000107097824 */ /* 0x000fe200000e0600 */
[----:B------:R-:W-:-:S04]  /*0110*/  ISETP.GE.U32.AND P0, PT, R8, UR6, PT ;  /* 0x0000000608007c0c */ /* 0x000fc8000bf06070 */
[C---:B------:R-:W-:Y:S02]  /*0120*/  ISETP.GT.AND.EX P1, PT, R9.reuse, UR7, PT, P1 ;  /* 0x0000000709007c0c */ /* 0x040fe4000bf24310 */
[C---:B------:R-:W-:Y:S02]  /*0130*/  ISETP.GE.AND.EX P0, PT, R9.reuse, UR7, PT, P0 ;  /* 0x0000000709007c0c */ /* 0x040fe4000bf06300 */
[----:B------:R-:W-:Y:S02]  /*0140*/  SEL R5, R8, UR6, P1 ;  /* 0x0000000608057c07 */ /* 0x000fe40008800000 */
[----:B------:R-:W-:Y:S02]  /*0150*/  SEL R2, RZ, 0x1, P0 ;  /* 0x00000001ff027807 */ /* 0x000fe40000000000 */
[----:B------:R-:W-:Y:S02]  /*0160*/  SEL R4, R9, UR7, P1 ;  /* 0x0000000709047c07 */ /* 0x000fe40008800000 */
[----:B------:R-:W-:-:S04]  /*0170*/  IADD3 R5, P0, P1, R5, -R8, -R2 ;  /* 0x8000000805057210 */ /* 0x000fc8000791e802 */
[----:B------:R-:W-:-:S04]  /*0180*/  IADD3.X R4, PT, PT, R4, -0x1, ~R9, P0, P1 ;  /* 0xffffffff04047810 */ /* 0x000fc800007e2c09 */
[----:B------:R-:W-:-:S04]  /*0190*/  LOP3.LUT R8, R4, R7, RZ, 0xfc, !PT ;  /* 0x0000000704087212 */ /* 0x000fc800078efcff */
[----:B------:R-:W-:-:S13]  /*01a0*/  ISETP.NE.U32.AND P0, PT, R8, RZ, PT ;  /* 0x000000ff0800720c */ /* 0x000fda0003f05070 */
[----:B------:R-:W-:Y:S05]  /*01b0*/  @P0 BRA `(.L_x_1) ;  /* 0x0000000000500947 */ /* 0x000fea0003800000 */
[----:B------:R-:W0:Y:S01]  /*01c0*/  I2F.U32.RP R4, R6 ;  /* 0x0000000600047306 */ /* 0x000e220000209000 */
[----:B------:R-:W-:Y:S01]  /*01d0*/  IMAD.MOV R11, RZ, RZ, -R6 ;  /* 0x000000ffff0b7224 */ /* 0x000fe200078e0a06 */
[----:B------:R-:W-:-:S06]  /*01e0*/  ISETP.NE.U32.AND P2, PT, R6, RZ, PT ;  /* 0x000000ff0600720c */ /* 0x000fcc0003f45070 */
[----:B0-----:R-:W0:Y:S02]  /*01f0*/  MUFU.RCP R4, R4 ;  /* 0x0000000400047308 */ /* 0x001e240000001000 */
[----:B0-----:R-:W-:-:S06]  /*0200*/  VIADD R8, R4, 0xffffffe ;  /* 0x0ffffffe04087836 */ /* 0x001fcc0000000000 */
[----:B------:R0:W1:Y:S02]  /*0210*/  F2I.FTZ.U32.TRUNC.NTZ R9, R8 ;  /* 0x0000000800097305 */ /* 0x000064000021f000 */
[----:B0-----:R-:W-:Y:S02]  /*0220*/  IMAD.MOV.U32 R8, RZ, RZ, RZ ;  /* 0x000000ffff087224 */ /* 0x001fe400078e00ff */
[----:B-1----:R-:W-:-:S04]  /*0230*/  IMAD R11, R11, R9, RZ ;  /* 0x000000090b0b7224 */ /* 0x002fc800078e02ff */
[----:B------:R-:W-:-:S06]  /*0240*/  IMAD.HI.U32 R10, R9, R11, R8 ;  /* 0x0000000b090a7227 */ /* 0x000fcc00078e0008 */
[----:B------:R-:W-:-:S04]  /*0250*/  IMAD.HI.U32 R4, R10, R5, RZ ;  /* 0x000000050a047227 */ /* 0x000fc800078e00ff */
[----:B------:R-:W-:-:S04]  /*0260*/  IMAD.MOV R9, RZ, RZ, -R4 ;  /* 0x000000ffff097224 */ /* 0x000fc800078e0a04 */
[----:B------:R-:W-:-:S05]  /*0270*/  IMAD R5, R6, R9, R5 ;  /* 0x0000000906057224 */ /* 0x000fca00078e0205 */
[----:B------:R-:W-:-:S13]  /*0280*/  ISETP.GE.U32.AND P0, PT, R5, R6, PT ;  /* 0x000000060500720c */ /* 0x000fda0003f06070 */
[----:B------:R-:W-:Y:S02]  /*0290*/  @P0 IMAD.IADD R5, R5, 0x1, -R6 ;  /* 0x0000000105050824 */ /* 0x000fe400078e0a06 */
[----:B------:R-:W-:-:S03]  /*02a0*/  @P0 VIADD R4, R4, 0x1 ;  /* 0x0000000104040836 */ /* 0x000fc60000000000 */
[----:B------:R-:W-:Y:S01]  /*02b0*/  ISETP.GE.U32.AND P1, PT, R5, R6, PT ;  /* 0x000000060500720c */ /* 0x000fe20003f26070 */
[----:B------:R-:W-:-:S12]  /*02c0*/  IMAD.MOV.U32 R5, RZ, RZ, RZ ;  /* 0x000000ffff057224 */ /* 0x000fd800078e00ff */
[----:B------:R-:W-:Y:S01]  /*02d0*/  @P1 VIADD R4, R4, 0x1 ;  /* 0x0000000104041836 */ /* 0x000fe20000000000 */
[----:B------:R-:W-:Y:S01]  /*02e0*/  @!P2 LOP3.LUT R4, RZ, R6, RZ, 0x33, !PT ;  /* 0x00000006ff04a212 */ /* 0x000fe200078e33ff */
[----:B------:R-:W-:Y:S06]  /*02f0*/  BRA `(.L_x_2) ;  /* 0x0000000000087947 */ /* 0x000fec0003800000 */
.L_x_1:
[----:B------:R-:W-:-:S07]  /*0300*/  MOV R8, 0x320 ;  /* 0x0000032000087802 */ /* 0x000fce0000000f00 */
[----:B------:R-:W-:Y:S05]  /*0310*/  CALL.REL.NOINC `($__internal_0_$__cuda_sm20_div_u64) ;  /* 0x00000004005c7944 */ /* 0x000fea0003c00000 */
.L_x_2:
[----:B------:R-:W-:Y:S05]  /*0320*/  BSYNC.RECONVERGENT B0 ;  /* 0x0000000000007941 */ /* 0x000fea0003800200 */
.L_x_0:
[----:B------:R-:W-:Y:S01]  /*0330*/  IADD3 R2, P0, PT, R4, R2, RZ ;  /* 0x0000000204027210 */ /* 0x000fe20007f1e0ff */
[----:B------:R-:W0:Y:S01]  /*0340*/  LDCU.64 UR4, c[0x0][0x358] ;  /* 0x00006b00ff0477ac */ /* 0x000e220008000a00 */
[----:B------:R-:W-:Y:S02]  /*0350*/  BSSY.RECONVERGENT B0, `(.L_x_3) ;  /* 0x0000025000007945 */ /* 0x000fe40003800200 */
[C---:B------:R-:W-:Y:S01]  /*0360*/  LOP3.LUT R8, R2.reuse, 0x3, RZ, 0xc0, !PT ;  /* 0x0000000302087812 */ /* 0x040fe200078ec0ff */
[----:B------:R-:W-:Y:S01]  /*0370*/  IMAD.X R4, RZ, RZ, R5, P0 ;  /* 0x000000ffff047224 */ /* 0x000fe200000e0605 */
[----:B------:R-:W-:Y:S02]  /*0380*/  ISETP.GE.U32.AND P0, PT, R2, 0x3, PT ;  /* 0x000000030200780c */ /* 0x000fe40003f06070 */
[----:B------:R-:W-:Y:S02]  /*0390*/  ISETP.NE.U32.AND P1, PT, R8, 0x3, PT ;  /* 0x000000030800780c */ /* 0x000fe40003f25070 */
[----:B------:R-:W-:-:S02]  /*03a0*/  ISETP.GE.U32.AND.EX P0, PT, R4, RZ, PT, P0 ;  /* 0x000000ff0400720c */ /* 0x000fc40003f06100 */
[----:B------:R-:W-:-:S13]  /*03b0*/  ISETP.NE.AND.EX P1, PT, RZ, RZ, PT, P1 ;  /* 0x000000ffff00720c */ /* 0x000fda0003f25310 */
[----:B0-----:R-:W-:Y:S05]  /*03c0*/  @!P1 BRA `(.L_x_4) ;  /* 0x0000000000749947 */ /* 0x001fea0003800000 */
[----:B------:R-:W0:Y:S01]  /*03d0*/  LDCU.128 UR8, c[0x0][0x390] ;  /* 0x00007200ff0877ac */ /* 0x000e220008000c00 */
[----:B------:R-:W1:Y:S01]  /*03e0*/  LDC.64 R4, c[0x0][0x388] ;  /* 0x0000e200ff047b82 */ /* 0x000e620000000a00 */
[----:B------:R-:W-:Y:S01]  /*03f0*/  VIADD R2, R2, 0x1 ;  /* 0x0000000102027836 */ /* 0x000fe20000000000 */
[C-C-:B------:R-:W-:Y:S01]  /*0400*/  SHF.L.U64.HI R18, R6.reuse, 0x2, R7.reuse ;  /* 0x0000000206127819 */ /* 0x140fe20000010207 */
[----:B------:R-:W-:Y:S01]  /*0410*/  IMAD.MOV.U32 R14, RZ, RZ, RZ ;  /* 0x000000ffff0e7224 */ /* 0x000fe200078e00ff */
[----:B------:R-:W-:Y:S02]  /*0420*/  SHF.L.U64.HI R19, R6, 0x3, R7 ;  /* 0x0000000306137819 */ /* 0x000fe40000010207 */
[----:B------:R-:W-:Y:S02]  /*0430*/  LOP3.LUT R2, R2, 0x3, RZ, 0xc0, !PT ;  /* 0x0000000302027812 */ /* 0x000fe400078ec0ff */
[C---:B0-----:R-:W-:Y:S02]  /*0440*/  LEA R17, P1, R3.reuse, UR10, 0x2 ;  /* 0x0000000a03117c11 */ /* 0x041fe4000f8210ff */
[----:B------:R-:W-:-:S02]  /*0450*/  LEA R15, P2, R3, UR8, 0x3 ;  /* 0x00000008030f7c11 */ /* 0x000fc4000f8418ff */
[C-C-:B------:R-:W-:Y:S02]  /*0460*/  LEA.HI.X R13, R3.reuse, UR11, R0.reuse, 0x2, P1 ;  /* 0x0000000b030d7c11 */ /* 0x140fe400088f1400 */
[----:B------:R-:W-:-:S09]  /*0470*/  LEA.HI.X R16, R3, UR9, R0, 0x3, P2 ;  /* 0x0000000903107c11 */ /* 0x000fd200090f1c00 */
.L_x_5:
[----:B------:R-:W-:Y:S02]  /*0480*/  IMAD.MOV.U32 R12, RZ, RZ, R17 ;  /* 0x000000ffff0c7224 */ /* 0x000fe400078e0011 */
[----:B0-----:R-:W-:Y:S02]  /*0490*/  IMAD.MOV.U32 R8, RZ, RZ, R15 ;  /* 0x000000ffff087224 */ /* 0x001fe400078e000f */
[----:B------:R-:W-:Y:S01]  /*04a0*/  IMAD.MOV.U32 R9, RZ, RZ, R16 ;  /* 0x000000ffff097224 */ /* 0x000fe200078e0010 */
[----:B------:R0:W1:Y:S05]  /*04b0*/  LDG.E R11, desc[UR4][R12.64] ;  /* 0x000000040c0b7981 */ /* 0x00006a000c1e1900 */
[----:B------:R-:W2:Y:S01]  /*04c0*/  LDG.E.64 R8, desc[UR4][R8.64] ;  /* 0x0000000408087981 */ /* 0x000ea2000c1e1b00 */
[----:B------:R-:W-:-:S02]  /*04d0*/  IADD3 R2, P1, PT, R2, -0x1, RZ ;  /* 0xffffffff02027810 */ /* 0x000fc40007f3e0ff */
[----:B------:R-:W-:Y:S02]  /*04e0*/  IADD3 R3, P2, PT, R6, R3, RZ ;  /* 0x0000000306037210 */ /* 0x000fe40007f5e0ff */
[----:B------:R-:W-:Y:S02]  /*04f0*/  IADD3.X R14, PT, PT, R14, -0x1, RZ, P1, !PT ;  /* 0xffffffff0e0e7810 */ /* 0x000fe40000ffe4ff */
[----:B------:R-:W-:Y:S01]  /*0500*/  ISETP.NE.U32.AND P1, PT, R2, RZ, PT ;  /* 0x000000ff0200720c */ /* 0x000fe20003f25070 */
[----:B------:R-:W-:Y:S01]  /*0510*/  IMAD.X R0, R7, 0x1, R0, P2 ;  /* 0x0000000107007824 */ /* 0x000fe200010e0600 */
[----:B------:R-:W-:Y:S02]  /*0520*/  LEA R17, P3, R6, R17, 0x2 ;  /* 0x0000001106117211 */ /* 0x000fe400078610ff */
[----:B------:R-:W-:Y:S02]  /*0530*/  ISETP.NE.AND.EX P1, PT, R14, RZ, PT, P1 ;  /* 0x000000ff0e00720c */ /* 0x000fe40003f25310 */
[----:B------:R-:W-:Y:S01]  /*0540*/  LEA R15, P4, R6, R15, 0x3 ;  /* 0x0000000f060f7211 */ /* 0x000fe200078818ff */
[----:B0-----:R-:W-:-:S04]  /*0550*/  IMAD.X R13, R13, 0x1, R18, P3 ;  /* 0x000000010d0d7824 */ /* 0x001fc800018e0612 */
[----:B------:R-:W-:Y:S02]  /*0560*/  IMAD.X R16, R16, 0x1, R19, P4 ;  /* 0x0000000110107824 */ /* 0x000fe400020e0613 */
[----:B-1----:R-:W-:-:S05]  /*0570*/  IMAD.WIDE.U32 R10, R11, 0x8, R4 ;  /* 0x000000080b0a7825 */ /* 0x002fca00078e0004 */
[----:B--2---:R0:W-:Y:S01]  /*0580*/  STG.E.64 desc[UR4][R10.64], R8 ;  /* 0x000000080a007986 */ /* 0x0041e2000c101b04 */
[----:B------:R-:W-:Y:S05]  /*0590*/  @P1 BRA `(.L_x_5) ;  /* 0xfffffffc00b81947 */ /* 0x000fea000383ffff */
.L_x_4:
[----:B------:R-:W-:Y:S05]  /*05a0*/  BSYNC.RECONVERGENT B0 ;  /* 0x0000000000007941 */ /* 0x000fea0003800200 */
.L_x_3:
[----:B------:R-:W-:Y:S05]  /*05b0*/  @!P0 EXIT ;  /* 0x000000000000894d */ /* 0x000fea0003800000 */
[----:B------:R-:W1:Y:S01]  /*05c0*/  LDC.64 R4, c[0x0][0x388] ;  /* 0x0000e200ff047b82 */ /* 0x000e620000000a00 */
[C-C-:B------:R-:W-:Y:S01]  /*05d0*/  SHF.L.U64.HI R2, R6.reuse, 0x3, R7.reuse ;  /* 0x0000000306027819 */ /* 0x140fe20000010207 */
[C---:B0-----:R-:W-:Y:S01]  /*05e0*/  IMAD.SHL.U32 R8, R6.reuse, 0x8, RZ ;  /* 0x0000000806087824 */ /* 0x041fe200078e00ff */
[C---:B------:R-:W-:Y:S01]  /*05f0*/  SHF.L.U64.HI R7, R6.reuse, 0x2, R7 ;  /* 0x0000000206077819 */ /* 0x040fe20000010207 */
[----:B------:R-:W-:Y:S01]  /*0600*/  IMAD.SHL.U32 R6, R6, 0x4, RZ ;  /* 0x0000000406067824 */ /* 0x000fe200078e00ff */
[----:B------:R-:W0:Y:S01]  /*0610*/  LDCU.64 UR6, c[0x0][0x380] ;  /* 0x00007000ff0677ac */ /* 0x000e220008000a00 */
[----:B------:R-:W2:Y:S05]  /*0620*/  LDCU.128 UR8, c[0x0][0x390] ;  /* 0x00007200ff0877ac */ /* 0x000eaa0008000c00 */
.L_x_6:
[C---:B--2---:R-:W-:Y:S02]  /*0630*/  LEA R14, P1, R3.reuse, UR10, 0x2 ;  /* 0x0000000a030e7c11 */ /* 0x044fe4000f8210ff */
[C---:B---3--:R-:W-:Y:S02]  /*0640*/  LEA R24, P0, R3.reuse, UR8, 0x3 ;  /* 0x0000000803187c11 */ /* 0x048fe4000f8018ff */
[C-C-:B------:R-:W-:Y:S02]  /*0650*/  LEA.HI.X R15, R3.reuse, UR11, R0.reuse, 0x2, P1 ;  /* 0x0000000b030f7c11 */ /* 0x140fe400088f1400 */
[----:B------:R-:W-:-:S03]  /*0660*/  LEA.HI.X R25, R3, UR9, R0, 0x3, P0 ;  /* 0x0000000903197c11 */ /* 0x000fc600080f1c00 */
[----:B------:R-:W1:Y:S04]  /*0670*/  LDG.E R21, desc[UR4][R14.64] ;  /* 0x000000040e157981 */ /* 0x000e68000c1e1900 */
[----:B------:R-:W2:Y:S01]  /*0680*/  LDG.E.64 R18, desc[UR4][R24.64] ;  /* 0x0000000418127981 */ /* 0x000ea2000c1e1b00 */
[----:B------:R-:W-:Y:S02]  /*0690*/  IADD3 R12, P1, PT, R14, R6, RZ ;  /* 0x000000060e0c7210 */ /* 0x000fe40007f3e0ff */
[----:B------:R-:W-:-:S03]  /*06a0*/  IADD3 R10, P0, PT, R24, R8, RZ ;  /* 0x00000008180a7210 */ /* 0x000fc60007f1e0ff */
[----:B------:R-:W-:Y:S02]  /*06b0*/  IMAD.X R13, R15, 0x1, R7, P1 ;  /* 0x000000010f0d7824 */ /* 0x000fe400008e0607 */
[----:B------:R-:W-:Y:S02]  /*06c0*/  IMAD.X R11, R25, 0x1, R2, P0 ;  /* 0x00000001190b7824 */ /* 0x000fe400000e0602 */
[----:B-1----:R-:W-:-:S05]  /*06d0*/  IMAD.WIDE.U32 R20, R21, 0x8, R4 ;  /* 0x0000000815147825 */ /* 0x002fca00078e0004 */
[----:B--2---:R1:W-:Y:S04]  /*06e0*/  STG.E.64 desc[UR4][R20.64], R18 ;  /* 0x0000001214007986 */ /* 0x0043e8000c101b04 */
[----:B------:R-:W2:Y:S04]  /*06f0*/  LDG.E R9, desc[UR4][R12.64] ;  /* 0x000000040c097981 */ /* 0x000ea8000c1e1900 */
[----:B------:R-:W3:Y:S01]  /*0700*/  LDG.E.64 R22, desc[UR4][R10.64] ;  /* 0x000000040a167981 */ /* 0x000ee2000c1e1b00 */
[----:B------:R-:W-:Y:S02]  /*0710*/  IADD3 R16, P1, PT, R12, R6, RZ ;  /* 0x000000060c107210 */ /* 0x000fe40007f3e0ff */
[----:B------:R-:W-:-:S03]  /*0720*/  IADD3 R14, P0, PT, R10, R8, RZ ;  /* 0x000000080a0e7210 */ /* 0x000fc60007f1e0ff */
[----:B------:R-:W-:Y:S02]  /*0730*/  IMAD.X R17, R13, 0x1, R7, P1 ;  /* 0x000000010d117824 */ /* 0x000fe400008e0607 */
[----:B------:R-:W-:Y:S02]  /*0740*/  IMAD.X R15, R11, 0x1, R2, P0 ;  /* 0x000000010b0f7824 */ /* 0x000fe400000e0602 */
[----:B--2---:R-:W-:-:S05]  /*0750*/  IMAD.WIDE.U32 R24, R9, 0x8, R4 ;  /* 0x0000000809187825 */ /* 0x004fca00078e0004 */
[----:B---3--:R3:W-:Y:S04]  /*0760*/  STG.E.64 desc[UR4][R24.64], R22 ;  /* 0x0000001618007986 */ /* 0x0087e8000c101b04 */
[----:B------:R-:W2:Y:S04]  /*0770*/  LDG.E R9, desc[UR4][R16.64] ;  /* 0x0000000410097981 */ /* 0x000ea8000c1e1900 */
[----:B------:R-:W4:Y:S01]  /*0780*/  LDG.E.64 R26, desc[UR4][R14.64] ;  /* 0x000000040e1a7981 */ /* 0x000f22000c1e1b00 */
[----:B-1----:R-:W-:Y:S02]  /*0790*/  IADD3 R20, P1, PT, R16, R6, RZ ;  /* 0x0000000610147210 */ /* 0x002fe40007f3e0ff */
[----:B------:R-:W-:-:S03]  /*07a0*/  IADD3 R12, P0, PT, R14, R8, RZ ;  /* 0x000000080e0c7210 */ /* 0x000fc60007f1e0ff */
[----:B------:R-:W-:Y:S02]  /*07b0*/  IMAD.X R21, R17, 0x1, R7, P1 ;  /* 0x0000000111157824 */ /* 0x000fe400008e0607 */
[----:B------:R-:W-:Y:S02]  /*07c0*/  IMAD.X R13, R15, 0x1, R2, P0 ;  /* 0x000000010f0d7824 */ /* 0x000fe400000e0602 */
[----:B--2---:R-:W-:-:S05]  /*07d0*/  IMAD.WIDE.U32 R10, R9, 0x8, R4 ;  /* 0x00000008090a7825 */ /* 0x004fca00078e0004 */
[----:B----4-:R3:W-:Y:S04]  /*07e0*/  STG.E.64 desc[UR4][R10.64], R26 ;  /* 0x0000001a0a007986 */ /* 0x0107e8000c101b04 */
[----:B------:R-:W2:Y:S04]  /*07f0*/  LDG.E R19, desc[UR4][R20.64] ;  /* 0x0000000414137981 */ /* 0x000ea8000c1e1900 */
[----:B------:R-:W4:Y:S01]  /*0800*/  LDG.E.64 R12, desc[UR4][R12.64] ;  /* 0x000000040c0c7981 */ /* 0x000f22000c1e1b00 */
[----:B------:R-:W-:-:S05]  /*0810*/  IADD3 R3, P0, PT, R3, R6, RZ ;  /* 0x0000000603037210 */ /* 0x000fca0007f1e0ff */
[----:B------:R-:W-:Y:S01]  /*0820*/  IMAD.X R0, R0, 0x1, R7, P0 ;  /* 0x0000000100007824 */ /* 0x000fe200000e0607 */
[----:B0-----:R-:W-:-:S04]  /*0830*/  ISETP.GE.U32.AND P0, PT, R3, UR6, PT ;  /* 0x0000000603007c0c */ /* 0x001fc8000bf06070 */
[----:B------:R-:W-:Y:S01]  /*0840*/  ISETP.GE.AND.EX P0, PT, R0, UR7, PT, P0 ;  /* 0x0000000700007c0c */ /* 0x000fe2000bf06300 */
[----:B--2---:R-:W-:-:S05]  /*0850*/  IMAD.WIDE.U32 R18, R19, 0x8, R4 ;  /* 0x0000000813127825 */ /* 0x004fca00078e0004 */
[----:B----4-:R3:W-:Y:S07]  /*0860*/  STG.E.64 desc[UR4][R18.64], R12 ;  /* 0x0000000c12007986 */ /* 0x0107ee000c101b04 */
[----:B------:R-:W-:Y:S05]  /*0870*/  @!P0 BRA `(.L_x_6) ;  /* 0xfffffffc006c8947 */ /* 0x000fea000383ffff */
[----:B------:R-:W-:Y:S05]  /*0880*/  EXIT ;  /* 0x000000000000794d */ /* 0x000fea0003800000 */
        .weak           $__internal_0_$__cuda_sm20_div_u64
        .type           $__internal_0_$__cuda_sm20_div_u64,@function
        .size           $__internal_0_$__cuda_sm20_div_u64,(.L_x_24 - $__internal_0_$__cuda_sm20_div_u64)
$__internal_0_$__cuda_sm20_div_u64:
[----:B------:R-:W0:Y:S08]  /*0890*/  I2F.U64.RP R9, R6 ;  /* 0x0000000600097312 */ /* 0x000e300000309000 */
[----:B0-----:R-:W0:Y:S02]  /*08a0*/  MUFU.RCP R9, R9 ;  /* 0x0000000900097308 */ /* 0x001e240000001000 */
[----:B0-----:R-:W-:-:S06]  /*08b0*/  VIADD R10, R9, 0x1ffffffe ;  /* 0x1ffffffe090a7836 */ /* 0x001fcc0000000000 */
[----:B------:R-:W0:Y:S02]  /*08c0*/  F2I.U64.TRUNC R10, R10 ;  /* 0x0000000a000a7311 */ /* 0x000e24000020d800 */
[----:B0-----:R-:W-:-:S04]  /*08d0*/  IMAD.WIDE.U32 R12, R10, R6, RZ ;  /* 0x000000060a0c7225 */ /* 0x001fc800078e00ff */
[----:B------:R-:W-:Y:S01]  /*08e0*/  IMAD R13, R10, R7, R13 ;  /* 0x000000070a0d7224 */ /* 0x000fe200078e020d */
[----:B------:R-:W-:-:S03]  /*08f0*/  IADD3 R15, P0, PT, RZ, -R12, RZ ;  /* 0x8000000cff0f7210 */ /* 0x000fc60007f1e0ff */
[----:B------:R-:W-:Y:S02]  /*0900*/  IMAD R13, R11, R6, R13 ;  /* 0x000000060b0d7224 */ /* 0x000fe400078e020d */
[----:B------:R-:W-:-:S04]  /*0910*/  IMAD.HI.U32 R12, R10, R15, RZ ;  /* 0x0000000f0a0c7227 */ /* 0x000fc800078e00ff */
[----:B------:R-:W-:Y:S02]  /*0920*/  IMAD.X R17, RZ, RZ, ~R13, P0 ;  /* 0x000000ffff117224 */ /* 0x000fe400000e0e0d */
[----:B------:R-:W-:Y:S02]  /*0930*/  IMAD.MOV.U32 R13, RZ, RZ, R10 ;  /* 0x000000ffff0d7224 */ /* 0x000fe400078e000a */
[-C--:B------:R-:W-:Y:S02]  /*0940*/  IMAD R19, R11, R17.reuse, RZ ;  /* 0x000000110b137224 */ /* 0x080fe400078e02ff */
[----:B------:R-:W-:-:S04]  /*0950*/  IMAD.WIDE.U32 R12, P0, R10, R17, R12 ;  /* 0x000000110a0c7225 */ /* 0x000fc8000780000c */
[----:B------:R-:W-:-:S04]  /*0960*/  IMAD.HI.U32 R9, R11, R17, RZ ;  /* 0x000000110b097227 */ /* 0x000fc800078e00ff */
[----:B------:R-:W-:-:S04]  /*0970*/  IMAD.HI.U32 R12, P1, R11, R15, R12 ;  /* 0x0000000f0b0c7227 */ /* 0x000fc8000782000c */
[----:B------:R-:W-:Y:S01]  /*0980*/  IMAD.X R9, R9, 0x1, R11, P0 ;  /* 0x0000000109097824 */ /* 0x000fe200000e060b */
[----:B------:R-:W-:-:S04]  /*0990*/  IADD3 R13, P2, PT, R19, R12, RZ ;  /* 0x0000000c130d7210 */ /* 0x000fc80007f5e0ff */
[----:B------:R-:W-:Y:S01]  /*09a0*/  IADD3.X R9, PT, PT, RZ, RZ, R9, P2, P1 ;  /* 0x000000ffff097210 */ /* 0x000fe200017e2409 */
[----:B------:R-:W-:-:S04]  /*09b0*/  IMAD.WIDE.U32 R10, R13, R6, RZ ;  /* 0x000000060d0a7225 */ /* 0x000fc800078e00ff */
[----:B------:R-:W-:Y:S01]  /*09c0*/  IMAD R11, R13, R7, R11 ;  /* 0x000000070d0b7224 */ /* 0x000fe200078e020b */
[----:B------:R-:W-:-:S03]  /*09d0*/  IADD3 R15, P0, PT, RZ, -R10, RZ ;  /* 0x8000000aff0f7210 */ /* 0x000fc60007f1e0ff */
[----:B------:R-:W-:Y:S02]  /*09e0*/  IMAD R11, R9, R6, R11 ;  /* 0x00000006090b7224 */ /* 0x000fe400078e020b */
[----:B------:R-:W-:-:S04]  /*09f0*/  IMAD.HI.U32 R12, R13, R15, RZ ;  /* 0x0000000f0d0c7227 */ /* 0x000fc800078e00ff */
[----:B------:R-:W-:Y:S02]  /*0a00*/  IMAD.X R10, RZ, RZ, ~R11, P0 ;  /* 0x000000ffff0a7224 */ /* 0x000fe400000e0e0b */
[----:B------:R-:W-:Y:S02]  /*0a10*/  IMAD.MOV.U32 R11, RZ, RZ, RZ ;  /* 0x000000ffff0b7224 */ /* 0x000fe400078e00ff */
[----:B------:R-:W-:-:S04]  /*0a20*/  IMAD.WIDE.U32 R12, P0, R13, R10, R12 ;  /* 0x0000000a0d0c7225 */ /* 0x000fc8000780000c */
[C---:B------:R-:W-:Y:S02]  /*0a30*/  IMAD R14, R9.reuse, R10, RZ ;  /* 0x0000000a090e7224 */ /* 0x040fe400078e02ff */
[----:B------:R-:W-:-:S04]  /*0a40*/  IMAD.HI.U32 R13, P1, R9, R15, R12 ;  /* 0x0000000f090d7227 */ /* 0x000fc8000782000c */
[----:B------:R-:W-:Y:S01]  /*0a50*/  IMAD.HI.U32 R10, R9, R10, RZ ;  /* 0x0000000a090a7227 */ /* 0x000fe200078e00ff */
[----:B------:R-:W-:-:S03]  /*0a60*/  IADD3 R13, P2, PT, R14, R13, RZ ;  /* 0x0000000d0e0d7210 */ /* 0x000fc60007f5e0ff */
[----:B------:R-:W-:Y:S02]  /*0a70*/  IMAD.X R9, R10, 0x1, R9, P0 ;  /* 0x000000010a097824 */ /* 0x000fe400000e0609 */
[----:B------:R-:W-:-:S03]  /*0a80*/  IMAD.HI.U32 R10, R13, R5, RZ ;  /* 0x000000050d0a7227 */ /* 0x000fc600078e00ff */
[----:B------:R-:W-:Y:S01]  /*0a90*/  IADD3.X R9, PT, PT, RZ, RZ, R9, P2, P1 ;  /* 0x000000ffff097210 */ /* 0x000fe200017e2409 */
[----:B------:R-:W-:-:S04]  /*0aa0*/  IMAD.WIDE.U32 R10, R13, R4, R10 ;  /* 0x000000040d0a7225 */ /* 0x000fc800078e000a */
[C---:B------:R-:W-:Y:S02]  /*0ab0*/  IMAD R13, R9.reuse, R4, RZ ;  /* 0x00000004090d7224 */ /* 0x040fe400078e02ff */
[----:B------:R-:W-:-:S04]  /*0ac0*/  IMAD.HI.U32 R10, P0, R9, R5, R10 ;  /* 0x00000005090a7227 */ /* 0x000fc8000780000a */
[----:B------:R-:W-:Y:S01]  /*0ad0*/  IMAD.HI.U32 R9, R9, R4, RZ ;  /* 0x0000000409097227 */ /* 0x000fe200078e00ff */
[----:B------:R-:W-:-:S03]  /*0ae0*/  IADD3 R13, P1, PT, R13, R10, RZ ;  /* 0x0000000a0d0d7210 */ /* 0x000fc60007f3e0ff */
[----:B------:R-:W-:Y:S02]  /*0af0*/  IMAD.X R9, RZ, RZ, R9, P0 ;  /* 0x000000ffff097224 */ /* 0x000fe400000e0609 */
[----:B------:R-:W-:-:S04]  /*0b00*/  IMAD.WIDE.U32 R10, R13, R6, RZ ;  /* 0x000000060d0a7225 */ /* 0x000fc800078e00ff */
[----:B------:R-:W-:Y:S01]  /*0b10*/  IMAD.X R9, RZ, RZ, R9, P1 ;  /* 0x000000ffff097224 */ /* 0x000fe200008e0609 */
[----:B------:R-:W-:Y:S01]  /*0b20*/  IADD3 R15, P1, PT, -R10, R5, RZ ;  /* 0x000000050a0f7210 */ /* 0x000fe20007f3e1ff */
[----:B------:R-:W-:-:S03]  /*0b30*/  IMAD R11, R13, R7, R11 ;  /* 0x000000070d0b7224 */ /* 0x000fc600078e020b */
[-C--:B------:R-:W-:Y:S01]  /*0b40*/  ISETP.GE.U32.AND P0, PT, R15, R6.reuse, PT ;  /* 0x000000060f00720c */ /* 0x080fe20003f06070 */
[----:B------:R-:W-:-:S04]  /*0b50*/  IMAD R11, R9, R6, R11 ;  /* 0x00000006090b7224 */ /* 0x000fc800078e020b */
[----:B------:R-:W-:Y:S01]  /*0b60*/  IMAD.X R14, R4, 0x1, ~R11, P1 ;  /* 0x00000001040e7824 */ /* 0x000fe200008e0e0b */
[----:B------:R-:W-:Y:S02]  /*0b70*/  IADD3 R4, P2, PT, R13, 0x1, RZ ;  /* 0x000000010d047810 */ /* 0x000fe40007f5e0ff */
[----:B------:R-:W-:Y:S02]  /*0b80*/  IADD3 R5, P1, PT, -R6, R15, RZ ;  /* 0x0000000f06057210 */ /* 0x000fe40007f3e1ff */
[C---:B------:R-:W-:Y:S01]  /*0b90*/  ISETP.GE.U32.AND.EX P0, PT, R14.reuse, R7, PT, P0 ;  /* 0x000000070e00720c */ /* 0x040fe20003f06100 */
[----:B------:R-:W-:Y:S02]  /*0ba0*/  IMAD.X R10, RZ, RZ, R9, P2 ;  /* 0x000000ffff0a7224 */ /* 0x000fe400010e0609 */
[----:B------:R-:W-:Y:S01]  /*0bb0*/  IMAD.X R12, R14, 0x1, ~R7, P1 ;  /* 0x000000010e0c7824 */ /* 0x000fe200008e0e07 */
[----:B------:R-:W-:Y:S02]  /*0bc0*/  SEL R13, R4, R13, P0 ;  /* 0x0000000d040d7207 */ /* 0x000fe40000000000 */
[----:B------:R-:W-:-:S02]  /*0bd0*/  SEL R5, R5, R15, P0 ;  /* 0x0000000f05057207 */ /* 0x000fc40000000000 */
[----:B------:R-:W-:Y:S01]  /*0be0*/  SEL R10, R10, R9, P0 ;  /* 0x000000090a0a7207 */ /* 0x000fe20000000000 */
[----:B------:R-:W-:Y:S01]  /*0bf0*/  IMAD.MOV.U32 R9, RZ, RZ, 0x0 ;  /* 0x00000000ff097424 */ /* 0x000fe200078e00ff */
[----:B------:R-:W-:Y:S02]  /*0c00*/  IADD3 R4, P2, PT, R13, 0x1, RZ ;  /* 0x000000010d047810 */ /* 0x000fe40007f5e0ff */
[----:B------:R-:W-:Y:S02]  /*0c10*/  SEL R12, R12, R14, P0 ;  /* 0x0000000e0c0c7207 */ /* 0x000fe40000000000 */
[----:B------:R-:W-:Y:S01]  /*0c20*/  ISETP.GE.U32.AND P0, PT, R5, R6, PT ;  /* 0x000000060500720c */ /* 0x000fe20003f06070 */
[----:B------:R-:W-:Y:S01]  /*0c30*/  IMAD.X R5, RZ, RZ, R10, P2 ;  /* 0x000000ffff057224 */ /* 0x000fe200010e060a */
[----:B------:R-:W-:Y:S02]  /*0c40*/  ISETP.NE.U32.AND P1, PT, R6, RZ, PT ;  /* 0x000000ff0600720c */ /* 0x000fe40003f25070 */
[----:B------:R-:W-:-:S02]  /*0c50*/  ISETP.GE.U32.AND.EX P0, PT, R12, R7, PT, P0 ;  /* 0x000000070c00720c */ /* 0x000fc40003f06100 */
[----:B------:R-:W-:Y:S02]  /*0c60*/  ISETP.NE.AND.EX P1, PT, R7, RZ, PT, P1 ;  /* 0x000000ff0700720c */ /* 0x000fe40003f25310 */
[----:B------:R-:W-:Y:S02]  /*0c70*/  SEL R4, R4, R13, P0 ;  /* 0x0000000d04047207 */ /* 0x000fe40000000000 */
[----:B------:R-:W-:Y:S02]  /*0c80*/  SEL R5, R5, R10, P0 ;  /* 0x0000000a05057207 */ /* 0x000fe40000000000 */
[----:B------:R-:W-:Y:S02]  /*0c90*/  SEL R4, R4, 0xffffffff, P1 ;  /* 0xffffffff04047807 */ /* 0x000fe40000800000 */
[----:B------:R-:W-:Y:S01]  /*0ca0*/  SEL R5, R5, 0xffffffff, P1 ;  /* 0xffffffff05057807 */ /* 0x000fe20000800000 */
[----:B------:R-:W-:Y:S06]  /*0cb0*/  RET.REL.NODEC R8 `(_Z7scatterlPdS_Pj) ;  /* 0xfffffff008d07950 */ /* 0x000fec0003c3ffff */
.L_x_7:
[----:B------:R-:W-:-:S00]  /*0cc0*/  BRA `(.L_x_7) ;  /* 0xfffffffc00fc7947 */ /* 0x000fc0000383ffff */
[----:B------:R-:W-:-:S00]  /*0cd0*/  NOP ;  /* 0x0000000000007918 */ /* 0x000fc00000000000 */
        /* <DEDUP_REMOVED lines=10> */
.L_x_24:


//--------------------- .text._Z6gatherlPdS_Pj    --------------------------
	.section	.text._Z6gatherlPdS_Pj,"ax",@progbits
	.align	128
        .global         _Z6gatherlPdS_Pj
        .type           _Z6gatherlPdS_Pj,@function
        .size           _Z6gatherlPdS_Pj,(.L_x_25 - _Z6gatherlPdS_Pj)
        .other          _Z6gatherlPdS_Pj,@"STO_CUDA_ENTRY STV_DEFAULT"
_Z6gatherlPdS_Pj:
.text._Z6gatherlPdS_Pj:
        /* <DEDUP_REMOVED lines=39> */
[----:B------:R-:W-:Y:S02]  /*0270*/  IMAD R5, R2, R9, R5 ;  /* 0x0000000902057224 */ /* 0x000fe400078e0205 */
[----:B------:R-:W-:-:S03]  /*0280*/  IMAD.MOV.U32 R9, RZ, RZ, RZ ;  /* 0x000000ffff097224 */ /* 0x000fc600078e00ff */
[----:B------:R-:W-:-:S13]  /*0290*/  ISETP.GE.U32.AND P0, PT, R5, R2, PT ;  /* 0x000000020500720c */ /* 0x000fda0003f06070 */
[----:B------:R-:W-:Y:S02]  /*02a0*/  @P0 IMAD.IADD R5, R5, 0x1, -R2 ;  /* 0x0000000105050824 */ /* 0x000fe400078e0a02 */
[----:B------:R-:W-:-:S03]  /*02b0*/  @P0 VIADD R8, R8, 0x1 ;  /* 0x0000000108080836 */ /* 0x000fc60000000000 */
[----:B------:R-:W-:-:S13]  /*02c0*/  ISETP.GE.U32.AND P1, PT, R5, R2, PT ;  /* 0x000000020500720c */ /* 0x000fda0003f26070 */
[----:B------:R-:W-:Y:S01]  /*02d0*/  @P1 VIADD R8, R8, 0x1 ;  /* 0x0000000108081836 */ /* 0x000fe20000000000 */
[----:B------:R-:W-:Y:S01]  /*02e0*/  @!P2 LOP3.LUT R8, RZ, R2, RZ, 0x33, !PT ;  /* 0x00000002ff08a212 */ /* 0x000fe200078e33ff */
[----:B------:R-:W-:Y:S06]  /*02f0*/  BRA `(.L_x_10) ;  /* 0x0000000000107947 */ /* 0x000fec0003800000 */
.L_x_9:
[----:B------:R-:W-:-:S07]  /*0300*/  MOV R8, 0x320 ;  /* 0x0000032000087802 */ /* 0x000fce0000000f00 */
[----:B------:R-:W-:Y:S05]  /*0310*/  CALL.REL.NOINC `($__internal_1_$__cuda_sm20_div_u64) ;  /* 0x00000004006c7944 */ /* 0x000fea0003c00000 */
[----:B------:R-:W-:Y:S02]  /*0320*/  IMAD.MOV.U32 R8, RZ, RZ, R5 ;  /* 0x000000ffff087224 */ /* 0x000fe400078e0005 */
[----:B------:R-:W-:-:S07]  /*0330*/  IMAD.MOV.U32 R9, RZ, RZ, R6 ;  /* 0x000000ffff097224 */ /* 0x000fce00078e0006 */
.L_x_10:
[----:B------:R-:W-:Y:S05]  /*0340*/  BSYNC.RECONVERGENT B0 ;  /* 0x0000000000007941 */ /* 0x000fea0003800200 */
.L_x_8:
        /* <DEDUP_REMOVED lines=10> */
[----:B------:R-:W0:Y:S01]  /*03f0*/  LDCU.64 UR6, c[0x0][0x388] ;  /* 0x00007100ff0677ac */ /* 0x000e220008000a00 */
[----:B------:R-:W1:Y:S01]  /*0400*/  LDC.64 R4, c[0x0][0x390] ;  /* 0x0000e400ff047b82 */ /* 0x000e620000000a00 */
[----:B------:R-:W-:Y:S01]  /*0410*/  VIADD R6, R6, 0x1 ;  /* 0x0000000106067836 */ /* 0x000fe20000000000 */
[C-C-:B------:R-:W-:Y:S01]  /*0420*/  SHF.L.U64.HI R19, R2.reuse, 0x3, R7.reuse ;  /* 0x0000000302137819 */ /* 0x140fe20000010207 */
[----:B------:R-:W2:Y:S01]  /*0430*/  LDCU.64 UR8, c[0x0][0x398] ;  /* 0x00007300ff0877ac */ /* 0x000ea20008000a00 */
[----:B------:R-:W-:Y:S01]  /*0440*/  SHF.L.U64.HI R17, R2, 0x2, R7 ;  /* 0x0000000202117819 */ /* 0x000fe20000010207 */
[----:B------:R-:W-:Y:S01]  /*0450*/  IMAD.MOV.U32 R12, RZ, RZ, RZ ;  /* 0x000000ffff0c7224 */ /* 0x000fe200078e00ff */
[----:B------:R-:W-:Y:S02]  /*0460*/  LOP3.LUT R6, R6, 0x3, RZ, 0xc0, !PT ;  /* 0x0000000306067812 */ /* 0x000fe400078ec0ff */
[C---:B0-----:R-:W-:Y:S02]  /*0470*/  LEA R15, P1, R3.reuse, UR6, 0x3 ;  /* 0x00000006030f7c11 */ /* 0x041fe4000f8218ff */
[----:B--2---:R-:W-:-:S02]  /*0480*/  LEA R13, P2, R3, UR8, 0x2 ;  /* 0x00000008030d7c11 */ /* 0x004fc4000f8410ff */
[C-C-:B------:R-:W-:Y:S02]  /*0490*/  LEA.HI.X R16, R3.reuse, UR7, R0.reuse, 0x3, P1 ;  /* 0x0000000703107c11 */ /* 0x140fe400088f1c00 */
[----:B------:R-:W-:-:S09]  /*04a0*/  LEA.HI.X R14, R3, UR9, R0, 0x2, P2 ;  /* 0x00000009030e7c11 */ /* 0x000fd200090f1400 */
.L_x_13:
[----:B0-----:R-:W-:Y:S02]  /*04b0*/  IMAD.MOV.U32 R10, RZ, RZ, R13 ;  /* 0x000000ffff0a7224 */ /* 0x001fe400078e000d */
[----:B------:R-:W-:-:S05]  /*04c0*/  IMAD.MOV.U32 R11, RZ, RZ, R14 ;  /* 0x000000ffff0b7224 */ /* 0x000fca00078e000e */
[----:B------:R-:W1:Y:S02]  /*04d0*/  LDG.E R9, desc[UR4][R10.64] ;  /* 0x000000040a097981 */ /* 0x000e64000c1e1900 */
[----:B-1----:R-:W-:-:S06]  /*04e0*/  IMAD.WIDE.U32 R8, R9, 0x8, R4 ;  /* 0x0000000809087825 */ /* 0x002fcc00078e0004 */
[----:B------:R-:W2:Y:S01]  /*04f0*/  LDG.E.64 R8, desc[UR4][R8.64] ;  /* 0x0000000408087981 */ /* 0x000ea2000c1e1b00 */
[----:B------:R-:W-:Y:S01]  /*0500*/  IMAD.MOV.U32 R10, RZ, RZ, R15 ;  /* 0x000000ffff0a7224 */ /* 0x000fe200078e000f */
[----:B------:R-:W-:Y:S01]  /*0510*/  IADD3 R6, P1, PT, R6, -0x1, RZ ;  /* 0xffffffff06067810 */ /* 0x000fe20007f3e0ff */
[----:B------:R-:W-:Y:S01]  /*0520*/  IMAD.MOV.U32 R11, RZ, RZ, R16 ;  /* 0x000000ffff0b7224 */ /* 0x000fe200078e0010 */
[----:B------:R-:W-:Y:S02]  /*0530*/  IADD3 R3, P2, PT, R2, R3, RZ ;  /* 0x0000000302037210 */ /* 0x000fe40007f5e0ff */
[----:B------:R-:W-:Y:S02]  /*0540*/  IADD3.X R12, PT, PT, R12, -0x1, RZ, P1, !PT ;  /* 0xffffffff0c0c7810 */ /* 0x000fe40000ffe4ff */
[----:B------:R-:W-:Y:S01]  /*0550*/  ISETP.NE.U32.AND P1, PT, R6, RZ, PT ;  /* 0x000000ff0600720c */ /* 0x000fe20003f25070 */
[----:B------:R-:W-:Y:S01]  /*0560*/  IMAD.X R0, R7, 0x1, R0, P2 ;  /* 0x0000000107007824 */ /* 0x000fe200010e0600 */
[----:B------:R-:W-:-:S02]  /*0570*/  LEA R15, P3, R2, R15, 0x3 ;  /* 0x0000000f020f7211 */ /* 0x000fc400078618ff */
[----:B------:R-:W-:Y:S02]  /*0580*/  ISETP.NE.AND.EX P1, PT, R12, RZ, PT, P1 ;  /* 0x000000ff0c00720c */ /* 0x000fe40003f25310 */
[----:B------:R-:W-:Y:S01]  /*0590*/  LEA R13, P4, R2, R13, 0x2 ;  /* 0x0000000d020d7211 */ /* 0x000fe200078810ff */
[----:B------:R-:W-:-:S04]  /*05a0*/  IMAD.X R16, R16, 0x1, R19, P3 ;  /* 0x0000000110107824 */ /* 0x000fc800018e0613 */
[----:B------:R-:W-:Y:S01]  /*05b0*/  IMAD.X R14, R14, 0x1, R17, P4 ;  /* 0x000000010e0e7824 */ /* 0x000fe200020e0611 */
[----:B--2---:R0:W-:Y:S05]  /*05c0*/  STG.E.64 desc[UR4][R10.64], R8 ;  /* 0x000000080a007986 */ /* 0x0041ea000c101b04 */
[----:B------:R-:W-:Y:S05]  /*05d0*/  @P1 BRA `(.L_x_13) ;  /* 0xfffffffc00b41947 */ /* 0x000fea000383ffff */
.L_x_12:
[----:B------:R-:W-:Y:S05]  /*05e0*/  BSYNC.RECONVERGENT B0 ;  /* 0x0000000000007941 */ /* 0x000fea0003800200 */
.L_x_11:
[----:B------:R-:W-:Y:S05]  /*05f0*/  @!P0 EXIT ;  /* 0x000000000000894d */ /* 0x000fea0003800000 */
[----:B------:R-:W1:Y:S01]  /*0600*/  LDC.64 R4, c[0x0][0x390] ;  /* 0x0000e400ff047b82 */ /* 0x000e620000000a00 */
[C-C-:B0-----:R-:W-:Y:S01]  /*0610*/  SHF.L.U64.HI R9, R2.reuse, 0x2, R7.reuse ;  /* 0x0000000202097819 */ /* 0x141fe20000010207 */
[C---:B------:R-:W-:Y:S01]  /*0620*/  IMAD.SHL.U32 R6, R2.reuse, 0x4, RZ ;  /* 0x0000000402067824 */ /* 0x040fe200078e00ff */
[C---:B------:R-:W-:Y:S01]  /*0630*/  SHF.L.U64.HI R7, R2.reuse, 0x3, R7 ;  /* 0x0000000302077819 */ /* 0x040fe20000010207 */
[----:B------:R-:W0:Y:S01]  /*0640*/  LDCU.64 UR6, c[0x0][0x398] ;  /* 0x00007300ff0677ac */ /* 0x000e220008000a00 */
[----:B------:R-:W-:Y:S01]  /*0650*/  SHF.L.U32 R2, R2, 0x3, RZ ;  /* 0x0000000302027819 */ /* 0x000fe200000006ff */
[----:B------:R-:W2:Y:S06]  /*0660*/  LDCU.128 UR8, c[0x0][0x380] ;  /* 0x00007000ff0877ac */ /* 0x000eac0008000c00 */
.L_x_14:
[----:B0--3--:R-:W-:-:S04]  /*0670*/  LEA R14, P0, R3, UR6, 0x2 ;  /* 0x00000006030e7c11 */ /* 0x009fc8000f8010ff */
[----:B------:R-:W-:-:S05]  /*0680*/  LEA.HI.X R15, R3, UR7, R0, 0x2, P0 ;  /* 0x00000007030f7c11 */ /* 0x000fca00080f1400 */
[----:B------:R-:W1:Y:S01]  /*0690*/  LDG.E R11, desc[UR4][R14.64] ;  /* 0x000000040e0b7981 */ /* 0x000e62000c1e1900 */
[----:B--2---:R-:W-:Y:S02]  /*06a0*/  LEA R16, P0, R3, UR10, 0x3 ;  /* 0x0000000a03107c11 */ /* 0x004fe4000f8018ff */
[----:B------:R-:W-:Y:S01]  /*06b0*/  IADD3 R18, P1, PT, R14, R6, RZ ;  /* 0x000000060e127210 */ /* 0x000fe20007f3e0ff */
[----:B-1----:R-:W-:-:S06]  /*06c0*/  IMAD.WIDE.U32 R10, R11, 0x8, R4 ;  /* 0x000000080b0a7825 */ /* 0x002fcc00078e0004 */
[----:B------:R-:W2:Y:S01]  /*06d0*/  LDG.E.64 R10, desc[UR4][R10.64] ;  /* 0x000000040a0a7981 */ /* 0x000ea2000c1e1b00 */
[----:B------:R-:W-:Y:S01]  /*06e0*/  LEA.HI.X R17, R3, UR11, R0, 0x3, P0 ;  /* 0x0000000b03117c11 */ /* 0x000fe200080f1c00 */
[----:B------:R-:W-:-:S04]  /*06f0*/  IMAD.X R19, R15, 0x1, R9, P1 ;  /* 0x000000010f137824 */ /* 0x000fc800008e0609 */
[----:B--2---:R0:W-:Y:S04]  /*0700*/  STG.E.64 desc[UR4][R16.64], R10 ;  /* 0x0000000a10007986 */ /* 0x0041e8000c101b04 */
[----:B------:R-:W2:Y:S01]  /*0710*/  LDG.E R13, desc[UR4][R18.64] ;  /* 0x00000004120d7981 */ /* 0x000ea2000c1e1900 */
[----:B------:R-:W-:Y:S02]  /*0720*/  IADD3 R20, P0, PT, R16, R2, RZ ;  /* 0x0000000210147210 */ /* 0x000fe40007f1e0ff */
[----:B------:R-:W-:Y:S01]  /*0730*/  IADD3 R22, P1, PT, R18, R6, RZ ;  /* 0x0000000612167210 */ /* 0x000fe20007f3e0ff */
[----:B--2---:R-:W-:-:S06]  /*0740*/  IMAD.WIDE.U32 R12, R13, 0x8, R4 ;  /* 0x000000080d0c7825 */ /* 0x004fcc00078e0004 */
[----:B------:R-:W2:Y:S01]  /*0750*/  LDG.E.64 R12, desc[UR4][R12.64] ;  /* 0x000000040c0c7981 */ /* 0x000ea2000c1e1b00 */
[----:B------:R-:W-:Y:S02]  /*0760*/  IMAD.X R21, R17, 0x1, R7, P0 ;  /* 0x0000000111157824 */ /* 0x000fe400000e0607 */
[----:B------:R-:W-:-:S03]  /*0770*/  IMAD.X R23, R19, 0x1, R9, P1 ;  /* 0x0000000113177824 */ /* 0x000fc600008e0609 */
[----:B--2---:R1:W-:Y:S04]  /*0780*/  STG.E.64 desc[UR4][R20.64], R12 ;  /* 0x0000000c14007986 */ /* 0x0043e8000c101b04 */
[----:B------:R-:W2:Y:S01]  /*0790*/  LDG.E R15, desc[UR4][R22.64] ;  /* 0x00000004160f7981 */ /* 0x000ea2000c1e1900 */
[----:B0-----:R-:W-:Y:S02]  /*07a0*/  IADD3 R16, P0, PT, R20, R2, RZ ;  /* 0x0000000214107210 */ /* 0x001fe40007f1e0ff */
[----:B------:R-:W-:Y:S01]  /*07b0*/  IADD3 R18, P1, PT, R22, R6, RZ ;  /* 0x0000000616127210 */ /* 0x000fe20007f3e0ff */
[----:B--2---:R-:W-:-:S06]  /*07c0*/  IMAD.WIDE.U32 R14, R15, 0x8, R4 ;  /* 0x000000080f0e7825 */ /* 0x004fcc00078e0004 */
[----:B------:R-:W2:Y:S01]  /*07d0*/  LDG.E.64 R14, desc[UR4][R14.64] ;  /* 0x000000040e0e7981 */ /* 0x000ea2000c1e1b00 */
[----:B------:R-:W-:Y:S02]  /*07e0*/  IMAD.X R17, R21, 0x1, R7, P0 ;  /* 0x0000000115117824 */ /* 0x000fe400000e0607 */
[----:B------:R-:W-:-:S03]  /*07f0*/  IMAD.X R19, R23, 0x1, R9, P1 ;  /* 0x0000000117137824 */ /* 0x000fc600008e0609 */
[----:B--2---:R3:W-:Y:S04]  /*0800*/  STG.E.64 desc[UR4][R16.64], R14 ;  /* 0x0000000e10007986 */ /* 0x0047e8000c101b04 */
[----:B------:R-:W2:Y:S01]  /*0810*/  LDG.E R11, desc[UR4][R18.64] ;  /* 0x00000004120b7981 */ /* 0x000ea2000c1e1900 */
[----:B-1----:R-:W-:Y:S01]  /*0820*/  IADD3 R12, P0, PT, R16, R2, RZ ;  /* 0x00000002100c7210 */ /* 0x002fe20007f1e0ff */
[----:B--2---:R-:W-:-:S06]  /*0830*/  IMAD.WIDE.U32 R10, R11, 0x8, R4 ;  /* 0x000000080b0a7825 */ /* 0x004fcc00078e0004 */
[----:B------:R-:W2:Y:S01]  /*0840*/  LDG.E.64 R10, desc[UR4][R10.64] ;  /* 0x000000040a0a7981 */ /* 0x000ea2000c1e1b00 */
[----:B------:R-:W-:Y:S01]  /*0850*/  IMAD.X R13, R17, 0x1, R7, P0 ;  /* 0x00000001110d7824 */ /* 0x000fe200000e0607 */
[----:B------:R-:W-:-:S05]  /*0860*/  IADD3 R3, P0, PT, R3, R6, RZ ;  /* 0x0000000603037210 */ /* 0x000fca0007f1e0ff */
[----:B------:R-:W-:Y:S01]  /*0870*/  IMAD.X R0, R0, 0x1, R9, P0 ;  /* 0x0000000100007824 */ /* 0x000fe200000e0609 */
[----:B------:R-:W-:-:S04]  /*0880*/  ISETP.GE.U32.AND P0, PT, R3, UR8, PT ;  /* 0x0000000803007c0c */ /* 0x000fc8000bf06070 */
[----:B------:R-:W-:Y:S01]  /*0890*/  ISETP.GE.AND.EX P0, PT, R0, UR9, PT, P0 ;  /* 0x0000000900007c0c */ /* 0x000fe2000bf06300 */
[----:B--2---:R3:W-:-:S12]  /*08a0*/  STG.E.64 desc[UR4][R12.64], R10 ;  /* 0x0000000a0c007986 */ /* 0x0047d8000c101b04 */
[----:B------:R-:W-:Y:S05]  /*08b0*/  @!P0 BRA `(.L_x_14) ;  /* 0xfffffffc006c8947 */ /* 0x000fea000383ffff */
[----:B------:R-:W-:Y:S05]  /*08c0*/  EXIT ;  /* 0x000000000000794d */ /* 0x000fea0003800000 */
        .weak           $__internal_1_$__cuda_sm20_div_u64
        .type           $__internal_1_$__cuda_sm20_div_u64,@function
        .size           $__internal_1_$__cuda_sm20_div_u64,(.L_x_25 - $__internal_1_$__cuda_sm20_div_u64)
$__internal_1_$__cuda_sm20_div_u64:
[----:B------:R-:W-:Y:S02]  /*08d0*/  IMAD.MOV.U32 R14, RZ, RZ, R2 ;  /* 0x000000ffff0e7224 */ /* 0x000fe400078e0002 */
[----:B------:R-:W-:-:S04]  /*08e0*/  IMAD.MOV.U32 R15, RZ, RZ, R7 ;  /* 0x000000ffff0f7224 */ /* 0x000fc800078e0007 */
        /* <DEDUP_REMOVED lines=14> */
[----:B------:R-:W-:Y:S01]  /*09d0*/  IMAD.HI.U32 R12, P1, R11, R17, R12 ;  /* 0x000000110b0c7227 */ /* 0x000fe2000782000c */
[----:B------:R-:W-:-:S04]  /*09e0*/  IADD3.X R9, PT, PT, R9, R11, RZ, P0, !PT ;  /* 0x0000000b09097210 */ /* 0x000fc800007fe4ff */
        /* <DEDUP_REMOVED lines=26> */
[C---:B------:R-:W-:Y:S01]  /*0b90*/  IMAD R11, R13.reuse, R7, R11 ;  /* 0x000000070d0b7224 */ /* 0x040fe200078e020b */
[----:B------:R-:W-:Y:S02]  /*0ba0*/  IADD3 R10, P2, PT, R13, 0x1, RZ ;  /* 0x000000010d0a7810 */ /* 0x000fe40007f5e0ff */
[-C--:B------:R-:W-:Y:S01]  /*0bb0*/  ISETP.GE.U32.AND P0, PT, R15, R2.reuse, PT ;  /* 0x000000020f00720c */ /* 0x080fe20003f06070 */
[----:B------:R-:W-:-:S04]  /*0bc0*/  IMAD R11, R9, R2, R11 ;  /* 0x00000002090b7224 */ /* 0x000fc800078e020b */
[----:B------:R-:W-:Y:S01]  /*0bd0*/  IMAD.X R14, R6, 0x1, ~R11, P1 ;  /* 0x00000001060e7824 */ /* 0x000fe200008e0e0b */
[----:B------:R-:W-:Y:S01]  /*0be0*/  IADD3 R5, P1, PT, -R2, R15, RZ ;  /* 0x0000000f02057210 */ /* 0x000fe20007f3e1ff */
[----:B------:R-:W-:-:S03]  /*0bf0*/  IMAD.X R6, RZ, RZ, R9, P2 ;  /* 0x000000ffff067224 */ /* 0x000fc600010e0609 */
[C---:B------:R-:W-:Y:S01]  /*0c00*/  ISETP.GE.U32.AND.EX P0, PT, R14.reuse, R7, PT, P0 ;  /* 0x000000070e00720c */ /* 0x040fe20003f06100 */
[----:B------:R-:W-:Y:S01]  /*0c10*/  IMAD.X R12, R14, 0x1, ~R7, P1 ;  /* 0x000000010e0c7824 */ /* 0x000fe200008e0e07 */
[----:B------:R-:W-:Y:S02]  /*0c20*/  ISETP.NE.U32.AND P1, PT, R2, RZ, PT ;  /* 0x000000ff0200720c */ /* 0x000fe40003f25070 */
[----:B------:R-:W-:Y:S02]  /*0c30*/  SEL R5, R5, R15, P0 ;  /* 0x0000000f05057207 */ /* 0x000fe40000000000 */
[----:B------:R-:W-:Y:S02]  /*0c40*/  SEL R10, R10, R13, P0 ;  /* 0x0000000d0a0a7207 */ /* 0x000fe40000000000 */
[----:B------:R-:W-:Y:S02]  /*0c50*/  SEL R12, R12, R14, P0 ;  /* 0x0000000e0c0c7207 */ /* 0x000fe40000000000 */
[----:B------:R-:W-:-:S02]  /*0c60*/  SEL R9, R6, R9, P0 ;  /* 0x0000000906097207 */ /* 0x000fc40000000000 */
[----:B------:R-:W-:Y:S02]  /*0c70*/  ISETP.GE.U32.AND P0, PT, R5, R2, PT ;  /* 0x000000020500720c */ /* 0x000fe40003f06070 */
[----:B------:R-:W-:Y:S02]  /*0c80*/  IADD3 R5, P2, PT, R10, 0x1, RZ ;  /* 0x000000010a057810 */ /* 0x000fe40007f5e0ff */
[----:B------:R-:W-:Y:S02]  /*0c90*/  ISETP.GE.U32.AND.EX P0, PT, R12, R7, PT, P0 ;  /* 0x000000070c00720c */ /* 0x000fe40003f06100 */
[----:B------:R-:W-:Y:S01]  /*0ca0*/  ISETP.NE.AND.EX P1, PT, R7, RZ, PT, P1 ;  /* 0x000000ff0700720c */ /* 0x000fe20003f25310 */
[----:B------:R-:W-:Y:S01]  /*0cb0*/  IMAD.X R6, RZ, RZ, R9, P2 ;  /* 0x000000ffff067224 */ /* 0x000fe200010e0609 */
[----:B------:R-:W-:-:S04]  /*0cc0*/  SEL R5, R5, R10, P0 ;  /* 0x0000000a05057207 */ /* 0x000fc80000000000 */
[----:B------:R-:W-:Y:S01]  /*0cd0*/  SEL R6, R6, R9, P0 ;  /* 0x0000000906067207 */ /* 0x000fe20000000000 */
[----:B------:R-:W-:Y:S01]  /*0ce0*/  IMAD.MOV.U32 R9, RZ, RZ, 0x0 ;  /* 0x00000000ff097424 */ /* 0x000fe200078e00ff */
[----:B------:R-:W-:Y:S02]  /*0cf0*/  SEL R5, R5, 0xffffffff, P1 ;  /* 0xffffffff05057807 */ /* 0x000fe40000800000 */
[----:B------:R-:W-:Y:S01]  /*0d00*/  SEL R6, R6, 0xffffffff, P1 ;  /* 0xffffffff06067807 */ /* 0x000fe20000800000 */
[----:B------:R-:W-:Y:S06]  /*0d10*/  RET.REL.NODEC R8 `(_Z6gatherlPdS_Pj) ;  /* 0xfffffff008b87950 */ /* 0x000fec0003c3ffff */
.L_x_15:
        /* <DEDUP_REMOVED lines=14> */
.L_x_25:


//--------------------- .text._Z4setVlPd          --------------------------
	.section	.text._Z4setVlPd,"ax",@progbits
	.align	128
        .global         _Z4setVlPd
        .type           _Z4setVlPd,@function
        .size           _Z4setVlPd,(.L_x_26 - _Z4setVlPd)
        .other          _Z4setVlPd,@"STO_CUDA_ENTRY STV_DEFAULT"
_Z4setVlPd:
.text._Z4setVlPd:
[----:B------:R-:W-:Y:S01]  /*0000*/  LDC R1, c[0x0][0x37c] ;  /* 0x0000df00ff017b82 */ /* 0x000fe20000000800 */
[----:B------:R-:W0:Y:S01]  /*0010*/  S2R R15, SR_TID.X ;  /* 0x00000000000f7919 */ /* 0x000e220000002100 */
[----:B------:R-:W1:Y:S06]  /*0020*/  LDCU UR4, c[0x0][0x370] ;  /* 0x00006e00ff0477ac */ /* 0x000e6c0008000800 */
[----:B------:R-:W0:Y:S01]  /*0030*/  S2UR UR5, SR_CTAID.X ;  /* 0x00000000000579c3 */ /* 0x000e220000002500 */
[----:B------:R-:W2:Y:S07]  /*0040*/  LDCU.64 UR6, c[0x0][0x380] ;  /* 0x00007000ff0677ac */ /* 0x000eae0008000a00 */
[----:B------:R-:W0:Y:S02]  /*0050*/  LDC R0, c[0x0][0x360] ;  /* 0x0000d800ff007b82 */ /* 0x000e240000000800 */
[----:B0-----:R-:W-:-:S02]  /*0060*/  IMAD R15, R0, UR5, R15 ;  /* 0x00000005000f7c24 */ /* 0x001fc4000f8e020f */
[----:B-1----:R-:W-:-:S03]  /*0070*/  IMAD R0, R0, UR4, RZ ;  /* 0x0000000400007c24 */ /* 0x002fc6000f8e02ff */
[----:B--2---:R-:W-:-:S04]  /*0080*/  ISETP.GE.U32.AND P0, PT, R15, UR6, PT ;  /* 0x000000060f007c0c */ /* 0x004fc8000bf06070 */
[----:B------:R-:W-:-:S13]  /*0090*/  ISETP.GE.AND.EX P0, PT, RZ, UR7, PT, P0 ;  /* 0x00000007ff007c0c */ /* 0x000fda000bf06300 */
[----:B------:R-:W-:Y:S05]  /*00a0*/  @P0 EXIT ;  /* 0x000000000000094d */ /* 0x000fea0003800000 */
[----:B------:R-:W-:Y:S01]  /*00b0*/  IADD3 R4, P0, PT, R0, R15, RZ ;  /* 0x0000000f00047210 */ /* 0x000fe20007f1e0ff */
[----:B------:R-:W-:Y:S01]  /*00c0*/  IMAD.MOV.U32 R14, RZ, RZ, RZ ;  /* 0x000000ffff0e7224 */ /* 0x000fe200078e00ff */
[----:B------:R-:W-:Y:S02]  /*00d0*/  BSSY.RECONVERGENT B0, `(.L_x_16) ;  /* 0x0000025000007945 */ /* 0x000fe40003800200 */
[C---:B------:R-:W-:Y:S01]  /*00e0*/  ISETP.GT.U32.AND P1, PT, R4.reuse, UR6, PT ;  /* 0x0000000604007c0c */ /* 0x040fe2000bf24070 */
[----:B------:R-:W-:Y:S01]  /*00f0*/  IMAD.X R6, RZ, RZ, R14, P0 ;  /* 0x000000ffff067224 */ /* 0x000fe200000e060e */
[----:B------:R-:W-:-:S04]  /*0100*/  ISETP.GE.U32.AND P0, PT, R4, UR6, PT ;  /* 0x0000000604007c0c */ /* 0x000fc8000bf06070 */
[C---:B------:R-:W-:Y:S02]  /*0110*/  ISETP.GT.U32.AND.EX P1, PT, R6.reuse, UR7, PT, P1 ;  /* 0x0000000706007c0c */ /* 0x040fe4000bf24110 */
[----:B------:R-:W-:Y:S02]  /*0120*/  ISETP.GE.U32.AND.EX P0, PT, R6, UR7, PT, P0 ;  /* 0x0000000706007c0c */ /* 0x000fe4000bf06100 */
[----:B------:R-:W-:Y:S02]  /*0130*/  SEL R3, R4, UR6, P1 ;  /* 0x0000000604037c07 */ /* 0x000fe40008800000 */
[----:B------:R-:W-:Y:S02]  /*0140*/  SEL R2, RZ, 0x1, P0 ;  /* 0x00000001ff027807 */ /* 0x000fe40000000000 */
[----:B------:R-:W-:Y:S02]  /*0150*/  SEL R5, R6, UR7, P1 ;  /* 0x0000000706057c07 */ /* 0x000fe40008800000 */
[----:B------:R-:W-:-:S04]  /*0160*/  IADD3 R3, P0, P1, R3, -R4, -R2 ;  /* 0x8000000403037210 */ /* 0x000fc8000791e802 */
[----:B------:R-:W-:-:S04]  /*0170*/  IADD3.X R5, PT, PT, R5, -0x1, ~R6, P0, P1 ;  /* 0xffffffff05057810 */ /* 0x000fc800007e2c06 */
        /* <DEDUP_REMOVED lines=22> */
.L_x_17:
[----:B------:R-:W-:-:S07]  /*02e0*/  MOV R4, 0x300 ;  /* 0x0000030000047802 */ /* 0x000fce0000000f00 */
[----:B------:R-:W-:Y:S05]  /*02f0*/  CALL.REL.NOINC `($__internal_2_$__cuda_sm20_div_u64) ;  /* 0x0000000400387944 */ /* 0x000fea0003c00000 */
[----:B------:R-:W-:Y:S02]  /*0300*/  IMAD.MOV.U32 R4, RZ, RZ, R3 ;  /* 0x000000ffff047224 */ /* 0x000fe400078e0003 */
[----:B------:R-:W-:-:S07]  /*0310*/  IMAD.MOV.U32 R5, RZ, RZ, R6 ;  /* 0x000000ffff057224 */ /* 0x000fce00078e0006 */
.L_x_18:
[----:B------:R-:W-:Y:S05]  /*0320*/  BSYNC.RECONVERGENT B0 ;  /* 0x0000000000007941 */ /* 0x000fea0003800200 */
.L_x_16:
        /* <DEDUP_REMOVED lines=11> */
[----:B------:R-:W-:Y:S02]  /*03e0*/  VIADD R6, R2, 0x1 ;  /* 0x0000000102067836 */ /* 0x000fe40000000000 */
[----:B------:R-:W-:-:S03]  /*03f0*/  IMAD.MOV.U32 R7, RZ, RZ, RZ ;  /* 0x000000ffff077224 */ /* 0x000fc600078e00ff */
[----:B------:R-:W-:Y:S02]  /*0400*/  LOP3.LUT R6, R6, 0x3, RZ, 0xc0, !PT ;  /* 0x0000000306067812 */ /* 0x000fe400078ec0ff */
[----:B0-----:R-:W-:-:S04]  /*0410*/  LEA R9, P1, R15, UR6, 0x3 ;  /* 0x000000060f097c11 */ /* 0x001fc8000f8218ff */
[----:B------:R-:W-:-:S09]  /*0420*/  LEA.HI.X R8, R15, UR7, R14, 0x3, P1 ;  /* 0x000000070f087c11 */ /* 0x000fd200088f1c0e */
.L_x_21:
[----:B0-----:R-:W-:Y:S01]  /*0430*/  IMAD.MOV.U32 R4, RZ, RZ, R15 ;  /* 0x000000ffff047224 */ /* 0x001fe200078e000f */
[----:B------:R-:W-:Y:S01]  /*0440*/  UMOV UR6, 0xd2f1a9fc ;  /* 0xd2f1a9fc00067882 */ /* 0x000fe20000000000 */
[--C-:B------:R-:W-:Y:S01]  /*0450*/  IMAD.MOV.U32 R5, RZ, RZ, R14.reuse ;  /* 0x000000ffff057224 */ /* 0x100fe200078e000e */
[----:B------:R-:W-:Y:S01]  /*0460*/  UMOV UR7, 0x3f50624d ;  /* 0x3f50624d00077882 */ /* 0x000fe20000000000 */
[----:B------:R-:W-:Y:S02]  /*0470*/  IADD3 R6, P1, PT, R6, -0x1, RZ ;  /* 0xffffffff06067810 */ /* 0x000fe40007f3e0ff */
[----:B------:R0:W1:Y:S01]  /*0480*/  I2F.F64.U64 R2, R4 ;  /* 0x0000000400027312 */ /* 0x0000620000301800 */
[----:B------:R-:W-:Y:S02]  /*0490*/  IADD3 R15, P2, PT, R0, R15, RZ ;  /* 0x0000000f000f7210 */ /* 0x000fe40007f5e0ff */
[----:B------:R-:W-:Y:S02]  /*04a0*/  IADD3.X R7, PT, PT, R7, -0x1, RZ, P1, !PT ;  /* 0xffffffff07077810 */ /* 0x000fe40000ffe4ff */
[----:B------:R-:W-:Y:S01]  /*04b0*/  ISETP.NE.U32.AND P1, PT, R6, RZ, PT ;  /* 0x000000ff0600720c */ /* 0x000fe20003f25070 */
[----:B------:R-:W-:-:S03]  /*04c0*/  IMAD.X R14, RZ, RZ, R14, P2 ;  /* 0x000000ffff0e7224 */ /* 0x000fc600010e060e */
[----:B------:R-:W-:Y:S01]  /*04d0*/  ISETP.NE.AND.EX P1, PT, R7, RZ, PT, P1 ;  /* 0x000000ff0700720c */ /* 0x000fe20003f25310 */
[----:B0-----:R-:W-:Y:S01]  /*04e0*/  IMAD.MOV.U32 R4, RZ, RZ, R9 ;  /* 0x000000ffff047224 */ /* 0x001fe200078e0009 */
[C---:B------:R-:W-:Y:S01]  /*04f0*/  LEA R9, P3, R0.reuse, R9, 0x3 ;  /* 0x0000000900097211 */ /* 0x040fe200078618ff */
[----:B------:R-:W-:Y:S01]  /*0500*/  IMAD.MOV.U32 R5, RZ, RZ, R8 ;  /* 0x000000ffff057224 */ /* 0x000fe200078e0008 */
[----:B-1----:R-:W-:Y:S02]  /*0510*/  DMUL R2, R2, UR6 ;  /* 0x0000000602027c28 */ /* 0x002fe40008000000 */
[----:B------:R-:W-:-:S05]  /*0520*/  LEA.HI.X R8, R0, R8, RZ, 0x3, P3 ;  /* 0x0000000800087211 */ /* 0x000fca00018f1cff */
[----:B------:R0:W-:Y:S02]  /*0530*/  STG.E.64 desc[UR4][R4.64], R2 ;  /* 0x0000000204007986 */ /* 0x0001e4000c101b04 */
[----:B------:R-:W-:Y:S05]  /*0540*/  @P1 BRA `(.L_x_21) ;  /* 0xfffffffc00b81947 */ /* 0x000fea000383ffff */
.L_x_20:
[----:B------:R-:W-:Y:S05]  /*0550*/  BSYNC.RECONVERGENT B0 ;  /* 0x0000000000007941 */ /* 0x000fea0003800200 */
.L_x_19:
[----:B------:R-:W-:Y:S05]  /*0560*/  @!P0 EXIT ;  /* 0x000000000000894d */ /* 0x000fea0003800000 */
[----:B------:R-:W-:Y:S01]  /*0570*/  IMAD.SHL.U32 R19, R0, 0x8, RZ ;  /* 0x0000000800137824 */ /* 0x000fe200078e00ff */
[----:B------:R-:W-:Y:S01]  /*0580*/  SHF.R.U32.HI R17, RZ, 0x1d, R0 ;  /* 0x0000001dff117819 */ /* 0x000fe20000011600 */
[----:B------:R-:W1:Y:S06]  /*0590*/  LDCU.128 UR8, c[0x0][0x380] ;  /* 0x00007000ff0877ac */ /* 0x000e6c0008000c00 */
.L_x_22:
[C---:B------:R-:W-:Y:S01]  /*05a0*/  IADD3 R20, P0, PT, R0.reuse, R15, RZ ;  /* 0x0000000f00147210 */ /* 0x040fe20007f1e0ff */
[----:B------:R-:W-:Y:S01]  /*05b0*/  IMAD.MOV.U32 R10, RZ, RZ, R15 ;  /* 0x000000ffff0a7224 */ /* 0x000fe200078e000f */
[----:B------:R-:W-:Y:S01]  /*05c0*/  UMOV UR6, 0xd2f1a9fc ;  /* 0xd2f1a9fc00067882 */ /* 0x000fe20000000000 */
[--C-:B------:R-:W-:Y:S01]  /*05d0*/  IMAD.MOV.U32 R11, RZ, RZ, R14.reuse ;  /* 0x000000ffff0b7224 */ /* 0x100fe200078e000e */
[----:B------:R-:W-:Y:S01]  /*05e0*/  UMOV UR7, 0x3f50624d ;  /* 0x3f50624d00077882 */ /* 0x000fe20000000000 */
[----:B------:R-:W-:Y:S01]  /*05f0*/  IMAD.X R21, RZ, RZ, R14, P0 ;  /* 0x000000ffff157224 */ /* 0x000fe200000e060e */
[C---:B------:R-:W-:Y:S01]  /*0600*/  IADD3 R24, P0, PT, R0.reuse, R20, RZ ;  /* 0x0000001400187210 */ /* 0x040fe20007f1e0ff */
[----:B------:R-:W2:Y:S03]  /*0610*/  I2F.F64.U64 R22, R10 ;  /* 0x0000000a00167312 */ /* 0x000ea60000301800 */
[----:B0-----:R-:W-:Y:S01]  /*0620*/  IADD3 R4, P1, PT, R0, R24, RZ ;  /* 0x0000001800047210 */ /* 0x001fe20007f3e0ff */
[----:B------:R-:W-:Y:S01]  /*0630*/  IMAD.X R25, RZ, RZ, R21, P0 ;  /* 0x000000ffff197224 */ /* 0x000fe200000e0615 */
[----:B-1----:R-:W-:-:S03]  /*0640*/  LEA R8, P0, R15, UR10, 0x3 ;  /* 0x0000000a0f087c11 */ /* 0x002fc6000f8018ff */
[----:B------:R-:W-:Y:S01]  /*0650*/  IMAD.X R5, RZ, RZ, R25, P1 ;  /* 0x000000ffff057224 */ /* 0x000fe200008e0619 */
[----:B------:R0:W1:Y:S01]  /*0660*/  I2F.F64.U64 R2, R20 ;  /* 0x0000001400027312 */ /* 0x0000620000301800 */
[----:B------:R-:W-:Y:S02]  /*0670*/  LEA.HI.X R9, R15, UR11, R14, 0x3, P0 ;  /* 0x0000000b0f097c11 */ /* 0x000fe400080f1c0e */
[----:B------:R-:W-:Y:S01]  /*0680*/  IADD3 R12, P0, PT, R19, R8, RZ ;  /* 0x00000008130c7210 */ /* 0x000fe20007f1e0ff */
[----:B--2---:R-:W-:-:S04]  /*0690*/  DMUL R22, R22, UR6 ;  /* 0x0000000616167c28 */ /* 0x004fc80008000000 */
[----:B------:R-:W2:Y:S01]  /*06a0*/  I2F.F64.U64 R6, R24 ;  /* 0x0000001800067312 */ /* 0x000ea20000301800 */
[----:B------:R-:W-:Y:S01]  /*06b0*/  IMAD.X R13, R17, 0x1, R9, P0 ;  /* 0x00000001110d7824 */ /* 0x000fe200000e0609 */
[----:B------:R-:W-:Y:S01]  /*06c0*/  IADD3 R10, P0, PT, R19, R12, RZ ;  /* 0x0000000c130a7210 */ /* 0x000fe20007f1e0ff */
[----:B------:R3:W-:Y:S04]  /*06d0*/  STG.E.64 desc[UR4][R8.64], R22 ;  /* 0x0000001608007986 */ /* 0x0007e8000c101b04 */
[----:B------:R-:W-:Y:S01]  /*06e0*/  IMAD.X R11, R17, 0x1, R13, P0 ;  /* 0x00000001110b7824 */ /* 0x000fe200000e060d */
[----:B------:R-:W4:Y:S01]  /*06f0*/  I2F.F64.U64 R14, R4 ;  /* 0x00000004000e7312 */ /* 0x000f220000301800 */
[----:B0-----:R-:W-:Y:S01]  /*0700*/  IADD3 R20, P0, PT, R19, R10, RZ ;  /* 0x0000000a13147210 */ /* 0x001fe20007f1e0ff */
[----:B-1----:R-:W-:-:S04]  /*0710*/  DMUL R2, R2, UR6 ;  /* 0x0000000602027c28 */ /* 0x002fc80008000000 */
[----:B------:R-:W-:Y:S01]  /*0720*/  IMAD.X R21, R17, 0x1, R11, P0 ;  /* 0x0000000111157824 */ /* 0x000fe200000e060b */
[----:B--2---:R-:W-:Y:S02]  /*0730*/  DMUL R6, R6, UR6 ;  /* 0x0000000606067c28 */ /* 0x004fe40008000000 */
[----:B------:R3:W-:Y:S05]  /*0740*/  STG.E.64 desc[UR4][R12.64], R2 ;  /* 0x000000020c007986 */ /* 0x0007ea000c101b04 */
[----:B------:R3:W-:Y:S01]  /*0750*/  STG.E.64 desc[UR4][R10.64], R6 ;  /* 0x000000060a007986 */ /* 0x0007e2000c101b04 */
[----:B----4-:R-:W-:Y:S01]  /*0760*/  DMUL R24, R14, UR6 ;  /* 0x000000060e187c28 */ /* 0x010fe20008000000 */
[----:B------:R-:W-:-:S06]  /*0770*/  IADD3 R15, P0, PT, R0, R4, RZ ;  /* 0x00000004000f7210 */ /* 0x000fcc0007f1e0ff */
[----:B------:R3:W-:Y:S01]  /*0780*/  STG.E.64 desc[UR4][R20.64], R24 ;  /* 0x0000001814007986 */ /* 0x0007e2000c101b04 */
[----:B------:R-:W-:Y:S01]  /*0790*/  IMAD.X R14, RZ, RZ, R5, P0 ;  /* 0x000000ffff0e7224 */ /* 0x000fe200000e0605 */
[----:B------:R-:W-:-:S04]  /*07a0*/  ISETP.GE.U32.AND P0, PT, R15, UR8, PT ;  /* 0x000000080f007c0c */ /* 0x000fc8000bf06070 */
[----:B------:R-:W-:-:S13]  /*07b0*/  ISETP.GE.AND.EX P0, PT, R14, UR9, PT, P0 ;  /* 0x000000090e007c0c */ /* 0x000fda000bf06300 */
[----:B---3--:R-:W-:Y:S05]  /*07c0*/  @!P0 BRA `(.L_x_22) ;  /* 0xfffffffc00748947 */ /* 0x008fea000383ffff */
[----:B------:R-:W-:Y:S05]  /*07d0*/  EXIT ;  /* 0x000000000000794d */ /* 0x000fea0003800000 */
        .weak           $__internal_2_$__cuda_sm20_div_u64
        .type           $__internal_2_$__cuda_sm20_div_u64,@function
        .size           $__internal_2_$__cuda_sm20_div_u64,(.L_x_26 - $__internal_2_$__cuda_sm20_div_u64)
$__internal_2_$__cuda_sm20_div_u64:
[----:B------:R-:W-:Y:S02]  /*07e0*/  IMAD.MOV.U32 R10, RZ, RZ, R0 ;  /* 0x000000ffff0a7224 */ /* 0x000fe400078e0000 */
[----:B------:R-:W-:-:S04]  /*07f0*/  IMAD.MOV.U32 R11, RZ, RZ, RZ ;  /* 0x000000ffff0b7224 */ /* 0x000fc800078e00ff */
[----:B------:R-:W0:Y:S08]  /*0800*/  I2F.U64.RP R10, R10 ;  /* 0x0000000a000a7312 */ /* 0x000e300000309000 */
[----:B0-----:R-:W0:Y:S02]  /*0810*/  MUFU.RCP R6, R10 ;  /* 0x0000000a00067308 */ /* 0x001e240000001000 */
[----:B0-----:R-:W-:-:S06]  /*0820*/  VIADD R6, R6, 0x1ffffffe ;  /* 0x1ffffffe06067836 */ /* 0x001fcc0000000000 */
[----:B------:R-:W0:Y:S02]  /*0830*/  F2I.U64.TRUNC R6, R6 ;  /* 0x0000000600067311 */ /* 0x000e24000020d800 */
[----:B0-----:R-:W-:-:S04]  /*0840*/  IMAD.WIDE.U32 R8, R6, R0, RZ ;  /* 0x0000000006087225 */ /* 0x001fc800078e00ff */
[----:B------:R-:W-:Y:S01]  /*0850*/  IMAD R9, R7, R0, R9 ;  /* 0x0000000007097224 */ /* 0x000fe200078e0209 */
[----:B------:R-:W-:-:S05]  /*0860*/  IADD3 R13, P0, PT, RZ, -R8, RZ ;  /* 0x80000008ff0d7210 */ /* 0x000fca0007f1e0ff */
[----:B------:R-:W-:-:S04]  /*0870*/  IMAD.HI.U32 R8, R6, R13, RZ ;  /* 0x0000000d06087227 */ /* 0x000fc800078e00ff */
[----:B------:R-:W-:Y:S02]  /*0880*/  IMAD.X R17, RZ, RZ, ~R9, P0 ;  /* 0x000000ffff117224 */ /* 0x000fe400000e0e09 */
[----:B------:R-:W-:Y:S02]  /*0890*/  IMAD.MOV.U32 R9, RZ, RZ, R6 ;  /* 0x000000ffff097224 */ /* 0x000fe400078e0006 */
[-C--:B------:R-:W-:Y:S02]  /*08a0*/  IMAD R11, R7, R17.reuse, RZ ;  /* 0x00000011070b7224 */ /* 0x080fe400078e02ff */
[----:B------:R-:W-:-:S04]  /*08b0*/  IMAD.WIDE.U32 R8, P0, R6, R17, R8 ;  /* 0x0000001106087225 */ /* 0x000fc80007800008 */
[----:B------:R-:W-:-:S04]  /*08c0*/  IMAD.HI.U32 R17, R7, R17, RZ ;  /* 0x0000001107117227 */ /* 0x000fc800078e00ff */
[----:B------:R-:W-:-:S05]  /*08d0*/  IMAD.HI.U32 R8, P1, R7, R13, R8 ;  /* 0x0000000d07087227 */ /* 0x000fca0007820008 */
[----:B------:R-:W-:Y:S01]  /*08e0*/  IADD3 R9, P2, PT, R11, R8, RZ ;  /* 0x000000080b097210 */ /* 0x000fe20007f5e0ff */
[----:B------:R-:W-:-:S04]  /*08f0*/  IMAD.X R8, R17, 0x1, R7, P0 ;  /* 0x0000000111087824 */ /* 0x000fc800000e0607 */
[----:B------:R-:W-:Y:S01]  /*0900*/  IMAD.WIDE.U32 R6, R9, R0, RZ ;  /* 0x0000000009067225 */ /* 0x000fe200078e00ff */
[----:B------:R-:W-:Y:S02]  /*0910*/  IADD3.X R11, PT, PT, RZ, RZ, R8, P2, P1 ;  /* 0x000000ffff0b7210 */ /* 0x000fe400017e2408 */
[----:B------:R-:W-:-:S03]  /*0920*/  IADD3 R13, P0, PT, RZ, -R6, RZ ;  /* 0x80000006ff0d7210 */ /* 0x000fc60007f1e0ff */
[----:B------:R-:W-:Y:S02]  /*0930*/  IMAD R6, R11, R0, R7 ;  /* 0x000000000b067224 */ /* 0x000fe400078e0207 */
[----:B------:R-:W-:-:S04]  /*0940*/  IMAD.HI.U32 R8, R9, R13, RZ ;  /* 0x0000000d09087227 */ /* 0x000fc800078e00ff */
[----:B------:R-:W-:-:S04]  /*0950*/  IMAD.X R6, RZ, RZ, ~R6, P0 ;  /* 0x000000ffff067224 */ /* 0x000fc800000e0e06 */
        /* <DEDUP_REMOVED lines=8> */
[----:B------:R-:W-:Y:S02]  /*09e0*/  IMAD.MOV.U32 R7, RZ, RZ, RZ ;  /* 0x000000ffff077224 */ /* 0x000fe400078e00ff */
[----:B------:R-:W-:-:S04]  /*09f0*/  IMAD.WIDE.U32 R6, R8, R5, R6 ;  /* 0x0000000508067225 */ /* 0x000fc800078e0006 */
[C---:B------:R-:W-:Y:S02]  /*0a00*/  IMAD R9, R10.reuse, R5, RZ ;  /* 0x000000050a097224 */ /* 0x040fe400078e02ff */
[----:B------:R-:W-:-:S04]  /*0a10*/  IMAD.HI.U32 R6, P0, R10, R3, R6 ;  /* 0x000000030a067227 */ /* 0x000fc80007800006 */
[----:B------:R-:W-:Y:S01]  /*0a20*/  IMAD.HI.U32 R10, R10, R5, RZ ;  /* 0x000000050a0a7227 */ /* 0x000fe200078e00ff */
[----:B------:R-:W-:-:S03]  /*0a30*/  IADD3 R9, P1, PT, R9, R6, RZ ;  /* 0x0000000609097210 */ /* 0x000fc60007f3e0ff */
[----:B------:R-:W-:-:S04]  /*0a40*/  IMAD.X R6, RZ, RZ, R10, P0 ;  /* 0x000000ffff067224 */ /* 0x000fc800000e060a */
[----:B------:R-:W-:Y:S02]  /*0a50*/  IMAD.X R11, RZ, RZ, R6, P1 ;  /* 0x000000ffff0b7224 */ /* 0x000fe400008e0606 */
[----:B------:R-:W-:-:S04]  /*0a60*/  IMAD.WIDE.U32 R6, R9, R0, RZ ;  /* 0x0000000009067225 */ /* 0x000fc800078e00ff */
[----:B------:R-:W-:Y:S01]  /*0a70*/  IMAD R8, R11, R0, R7 ;  /* 0x000000000b087224 */ /* 0x000fe200078e0207 */
[----:B------:R-:W-:-:S04]  /*0a80*/  IADD3 R7, P0, PT, -R6, R3, RZ ;  /* 0x0000000306077210 */ /* 0x000fc80007f1e1ff */
[-C--:B------:R-:W-:Y:S01]  /*0a90*/  IADD3 R3, P1, PT, -R0, R7.reuse, RZ ;  /* 0x0000000700037210 */ /* 0x080fe20007f3e1ff */
[----:B------:R-:W-:Y:S01]  /*0aa0*/  IMAD.X R10, R5, 0x1, ~R8, P0 ;  /* 0x00000001050a7824 */ /* 0x000fe200000e0e08 */
[----:B------:R-:W-:Y:S02]  /*0ab0*/  ISETP.GE.U32.AND P0, PT, R7, R0, PT ;  /* 0x000000000700720c */ /* 0x000fe40003f06070 */
[----:B------:R-:W-:Y:S02]  /*0ac0*/  IADD3 R8, P2, PT, R9, 0x1, RZ ;  /* 0x0000000109087810 */ /* 0x000fe40007f5e0ff */
[C---:B------:R-:W-:Y:S02]  /*0ad0*/  ISETP.GE.U32.AND.EX P0, PT, R10.reuse, RZ, PT, P0 ;  /* 0x000000ff0a00720c */ /* 0x040fe40003f06100 */
[----:B------:R-:W-:Y:S01]  /*0ae0*/  IADD3.X R5, PT, PT, R10, -0x1, RZ, P1, !PT ;  /* 0xffffffff0a057810 */ /* 0x000fe20000ffe4ff */
[----:B------:R-:W-:Y:S01]  /*0af0*/  IMAD.X R6, RZ, RZ, R11, P2 ;  /* 0x000000ffff067224 */ /* 0x000fe200010e060b */
[----:B------:R-:W-:-:S02]  /*0b00*/  SEL R3, R3, R7, P0 ;  /* 0x0000000703037207 */ /* 0x000fc40000000000 */
[----:B------:R-:W-:Y:S02]  /*0b10*/  SEL R8, R8, R9, P0 ;  /* 0x0000000908087207 */ /* 0x000fe40000000000 */
[----:B------:R-:W-:Y:S02]  /*0b20*/  SEL R5, R5, R10, P0 ;  /* 0x0000000a05057207 */ /* 0x000fe40000000000 */
[----:B------:R-:W-:Y:S02]  /*0b30*/  SEL R11, R6, R11, P0 ;  /* 0x0000000b060b7207 */ /* 0x000fe40000000000 */
[----:B------:R-:W-:Y:S02]  /*0b40*/  ISETP.GE.U32.AND P0, PT, R3, R0, PT ;  /* 0x000000000300720c */ /* 0x000fe40003f06070 */
[----:B------:R-:W-:Y:S02]  /*0b50*/  IADD3 R3, P2, PT, R8, 0x1, RZ ;  /* 0x0000000108037810 */ /* 0x000fe40007f5e0ff */
[----:B------:R-:W-:-:S02]  /*0b60*/  ISETP.NE.U32.AND P1, PT, R0, RZ, PT ;  /* 0x000000ff0000720c */ /* 0x000fc40003f25070 */
[----:B------:R-:W-:Y:S01]  /*0b70*/  ISETP.GE.U32.AND.EX P0, PT, R5, RZ, PT, P0 ;  /* 0x000000ff0500720c */ /* 0x000fe20003f06100 */
[----:B------:R-:W-:Y:S01]  /*0b80*/  IMAD.X R6, RZ, RZ, R11, P2 ;  /* 0x000000ffff067224 */ /* 0x000fe200010e060b */
[----:B------:R-:W-:Y:S01]  /*0b90*/  ISETP.NE.AND.EX P1, PT, RZ, RZ, PT, P1 ;  /* 0x000000ffff00720c */ /* 0x000fe20003f25310 */
[----:B------:R-:W-:Y:S01]  /*0ba0*/  IMAD.MOV.U32 R5, RZ, RZ, 0x0 ;  /* 0x00000000ff057424 */ /* 0x000fe200078e00ff */
[----:B------:R-:W-:Y:S02]  /*0bb0*/  SEL R3, R3, R8, P0 ;  /* 0x0000000803037207 */ /* 0x000fe40000000000 */
[----:B------:R-:W-:Y:S02]  /*0bc0*/  SEL R6, R6, R11, P0 ;  /* 0x0000000b06067207 */ /* 0x000fe40000000000 */
[----:B------:R-:W-:Y:S02]  /*0bd0*/  SEL R3, R3, 0xffffffff, P1 ;  /* 0xffffffff03037807 */ /* 0x000fe40000800000 */
[----:B------:R-:W-:Y:S01]  /*0be0*/  SEL R6, R6, 0xffffffff, P1 ;  /* 0xffffffff06067807 */ /* 0x000fe20000800000 */
[----:B------:R-:W-:Y:S06]  /*0bf0*/  RET.REL.NODEC R4 `(_Z4setVlPd) ;  /* 0xfffffff404007950 */ /* 0x000fec0003c3ffff */
.L_x_23:
        /* <DEDUP_REMOVED lines=16> */
.L_x_26:


//--------------------- .nv.shared.reserved.0     --------------------------
	.section	.nv.shared.reserved.0,"aw",@nobits
	.weak		__nv_reservedSMEM_offset_0_alias
	.size		__nv_reservedSMEM_offset_0_alias, 0, 64
	.other		__nv_reservedSMEM_offset_0_alias,@"STO_CUDA_RESERVED_SHARED STV_DEFAULT"
__nv_reservedSMEM_offset_0_alias:
	.zero		0
	.zero		64


//--------------------- .nv.constant0._Z7scatterlPdS_Pj --------------------------
	.section	.nv.constant0._Z7scatterlPdS_Pj,"a",@progbits
	.sectionflags	@""
	.align	4
.nv.constant0._Z7scatterlPdS_Pj:
	.zero		928


//--------------------- .nv.constant0._Z6gatherlPdS_Pj --------------------------
	.section	.nv.constant0._Z6gatherlPdS_Pj,"a",@progbits
	.sectionflags	@""
	.align	4
.nv.constant0._Z6gatherlPdS_Pj:
	.zero		928


//--------------------- .nv.constant0._Z4setVlPd  --------------------------
	.section	.nv.constant0._Z4setVlPd,"a",@progbits
	.sectionflags	@""
	.align	4
.nv.constant0._Z4setVlPd:
	.zero		912


//--------------------- SYMBOLS --------------------------

	.type		.nv.reservedSmem.offset0,@object
	.size		.nv.reservedSmem.offset0,0x4
